def matmul_kernel(
    a_ptr,
    b_ptr,
    c_ptr,
    M,
    N,
    K,
    stride_am,
    stride_ak,
    stride_bk,
    stride_bn,
    stride_cm,
    stride_cn,
    BLOCK_M: tl.constexpr,
    BLOCK_N: tl.constexpr,
    BLOCK_K: tl.constexpr,
    GROUP_M: tl.constexpr,
):
    pid = tl.program_id(axis=0)
    num_pid_m = tl.cdiv(M, BLOCK_M)
    num_pid_n = tl.cdiv(N, BLOCK_N)
    num_pid_in_group = GROUP_M * num_pid_n
    group_id = pid // num_pid_in_group
    first_pid_m = group_id * GROUP_M
    group_size_m = min(num_pid_m - first_pid_m, GROUP_M)
    pid_m = first_pid_m + ((pid % num_pid_in_group) % group_size_m)
    pid_n = (pid % num_pid_in_group) // group_size_m

    offs_am = (pid_m * BLOCK_M + tl.arange(0, BLOCK_M)) % M
    offs_bn = (pid_n * BLOCK_N + tl.arange(0, BLOCK_N)) % N
    offs_k = tl.arange(0, BLOCK_K)
    a_ptrs = a_ptr + offs_am[:, None] * stride_am + offs_k[None, :] * stride_ak
    b_ptrs = b_ptr + offs_k[:, None] * stride_bk + offs_bn[None, :] * stride_bn

    acc = tl.zeros((BLOCK_M, BLOCK_N), dtype=tl.float32)
    for kk in range(0, tl.cdiv(K, BLOCK_K)):
        a = tl.load(a_ptrs, mask=offs_k[None, :] < K - kk * BLOCK_K, other=0.0)
        b = tl.load(b_ptrs, mask=offs_k[:, None] < K - kk * BLOCK_K, other=0.0)
        acc = tl.dot(a, b, acc)
        a_ptrs += BLOCK_K * stride_ak
        b_ptrs += BLOCK_K * stride_bk

    c = acc.to(c_ptr.dtype.element_ty)
    offs_cm = pid_m * BLOCK_M + tl.arange(0, BLOCK_M)
    offs_cn = pid_n * BLOCK_N + tl.arange(0, BLOCK_N)
    c_ptrs = c_ptr + offs_cm[:, None] * stride_cm + offs_cn[None, :] * stride_cn
    mask = (offs_cm[:, None] < M) & (offs_cn[None, :] < N)
    tl.store(c_ptrs, c, mask=mask)

# config = {"BLOCK_K": 64, "BLOCK_M": 64, "BLOCK_N": 256, "GROUP_M": 8, "arch": "sm_100", "dtype": "bf16", "num_ctas": 4, "num_stages": 3, "num_warps": 4}
# arch = sm_100


// ===== COMPILED SASS (sm_100a) =====

	.target	sm_100a

	.elftype	@"ET_EXEC"


//--------------------- .note.nv.tkinfo           --------------------------
	.section	.note.nv.tkinfo,"",@"SHT_NOTE"
	.sectionflags	@"SHF_NOTE_NV_TKINFO"
	.tkinfo
        /*0018*/ 	.word	0x00000081
        /*0030*/ 	.string	""
        /*0030*/ 	.string	"ptxas-blackwell"
        /*0030*/ 	.string	"Cuda compilation tools, release 12.9, V12.9.86"
        /*0030*/ 	.string	"Build cuda_12.9.r12.9/compiler.36037853_0"
        /*0030*/ 	.string	"-v  -suppress-debug-info  -lineinfo  -arch sm_100a "



//--------------------- .note.nv.cuver            --------------------------
	.section	.note.nv.cuver,"",@"SHT_NOTE"
	.sectionflags	@"SHF_NOTE_NV_CUVER"
        /*0018*/ 	.short	0x0001
        /*001a*/ 	.short	0x0064
        /*001c*/ 	.short	0x0001
        /*001e*/ 	.short	0x0000
        /*0020*/ 	.short	0x0001
        /*0022*/ 	.short	0x0000


//--------------------- .nv.info                  --------------------------
	.section	.nv.info,"",@"SHT_CUDA_INFO"
	.align	4


	//----- nvinfo : EIATTR_REGCOUNT
	.align		4
        /*0000*/ 	.byte	0x04, 0x2f
        /*0002*/ 	.short	(.L_4 - .L_3)
	.align		4
.L_3:
        /*0004*/ 	.word	index@(matmul_kernel)
        /*0008*/ 	.word	0x000000fe


	//----- nvinfo : EIATTR_FRAME_SIZE
	.align		4
.L_4:
        /*000c*/ 	.byte	0x04, 0x11
        /*000e*/ 	.short	(.L_6 - .L_5)
	.align		4
.L_5:
        /*0010*/ 	.word	index@($__internal_2_$__cuda_sm10x_tcgen05_guardrail_trap_unallocated_columns_being_dealloced)
        /*0014*/ 	.word	0x00000000


	//----- nvinfo : EIATTR_FRAME_SIZE
	.align		4
.L_6:
        /*0018*/ 	.byte	0x04, 0x11
        /*001a*/ 	.short	(.L_8 - .L_7)
	.align		4
.L_7:
        /*001c*/ 	.word	index@($__internal_1_$__cuda_sm10x_tcgen05_guardrail_trap_phase_invalid_during_alloc)
        /*0020*/ 	.word	0x00000000


	//----- nvinfo : EIATTR_FRAME_SIZE
	.align		4
.L_8:
        /*0024*/ 	.byte	0x04, 0x11
        /*0026*/ 	.short	(.L_10 - .L_9)
	.align		4
.L_9:
        /*0028*/ 	.word	index@($__internal_0_$__cuda_sm10x_tcgen05_guardrail_trap_col_being_dealloced_not_returned_by_alloc)
        /*002c*/ 	.word	0x00000000


	//----- nvinfo : EIATTR_FRAME_SIZE
	.align		4
.L_10:
        /*0030*/ 	.byte	0x04, 0x11
        /*0032*/ 	.short	(.L_12 - .L_11)
	.align		4
.L_11:
        /*0034*/ 	.word	index@(matmul_kernel)
        /*0038*/ 	.word	0x00000000


	//----- nvinfo : EIATTR_MIN_STACK_SIZE
	.align		4
.L_12:
        /*003c*/ 	.byte	0x04, 0x12
        /*003e*/ 	.short	(.L_14 - .L_13)
	.align		4
.L_13:
        /*0040*/ 	.word	index@(matmul_kernel)
        /*0044*/ 	.word	0x00000000
.L_14:


//--------------------- .nv.info.matmul_kernel    --------------------------
	.section	.nv.info.matmul_kernel,"",@"SHT_CUDA_INFO"
	.sectionflags	@""
	.align	4


	//----- nvinfo : EIATTR_CUDA_API_VERSION
	.align		4
        /*0000*/ 	.byte	0x04, 0x37
        /*0002*/ 	.short	(.L_16 - .L_15)
.L_15:
        /*0004*/ 	.word	0x00000081


	//----- nvinfo : EIATTR_KPARAM_INFO
	.align		4
.L_16:
        /*0008*/ 	.byte	0x04, 0x17
        /*000a*/ 	.short	(.L_18 - .L_17)
.L_17:
        /*000c*/ 	.word	0x00000000
        /*0010*/ 	.short	0x000d
        /*0012*/ 	.short	0x0048
        /*0014*/ 	.byte	0x00, 0xf4, 0x21, 0x00


	//----- nvinfo : EIATTR_KPARAM_INFO
	.align		4
.L_18:
        /*0018*/ 	.byte	0x04, 0x17
        /*001a*/ 	.short	(.L_20 - .L_19)
.L_19:
        /*001c*/ 	.word	0x00000000
        /*0020*/ 	.short	0x000c
        /*0022*/ 	.short	0x0040
        /*0024*/ 	.byte	0x00, 0xf4, 0x21, 0x00


	//----- nvinfo : EIATTR_KPARAM_INFO
	.align		4
.L_20:
        /*0028*/ 	.byte	0x04, 0x17
        /*002a*/ 	.short	(.L_22 - .L_21)
.L_21:
        /*002c*/ 	.word	0x00000000
        /*0030*/ 	.short	0x000b
        /*0032*/ 	.short	0x0038
        /*0034*/ 	.byte	0x00, 0xf0, 0x11, 0x00


	//----- nvinfo : EIATTR_KPARAM_INFO
	.align		4
.L_22:
        /*0038*/ 	.byte	0x04, 0x17
        /*003a*/ 	.short	(.L_24 - .L_23)
.L_23:
        /*003c*/ 	.word	0x00000000
        /*0040*/ 	.short	0x000a
        /*0042*/ 	.short	0x0034
        /*0044*/ 	.byte	0x00, 0xf0, 0x11, 0x00


	//----- nvinfo : EIATTR_KPARAM_INFO
	.align		4
.L_24:
        /*0048*/ 	.byte	0x04, 0x17
        /*004a*/ 	.short	(.L_26 - .L_25)
.L_25:
        /*004c*/ 	.word	0x00000000
        /*0050*/ 	.short	0x0009
        /*0052*/ 	.short	0x0030
        /*0054*/ 	.byte	0x00, 0xf0, 0x11, 0x00


	//----- nvinfo : EIATTR_KPARAM_INFO
	.align		4
.L_26:
        /*0058*/ 	.byte	0x04, 0x17
        /*005a*/ 	.short	(.L_28 - .L_27)
.L_27:
        /*005c*/ 	.word	0x00000000
        /*0060*/ 	.short	0x0008
        /*0062*/ 	.short	0x002c
        /*0064*/ 	.byte	0x00, 0xf0, 0x11, 0x00


	//----- nvinfo : EIATTR_KPARAM_INFO
	.align		4
.L_28:
        /*0068*/ 	.byte	0x04, 0x17
        /*006a*/ 	.short	(.L_30 - .L_29)
.L_29:
        /*006c*/ 	.word	0x00000000
        /*0070*/ 	.short	0x0007
        /*0072*/ 	.short	0x0028
        /*0074*/ 	.byte	0x00, 0xf0, 0x11, 0x00


	//----- nvinfo : EIATTR_KPARAM_INFO
	.align		4
.L_30:
        /*0078*/ 	.byte	0x04, 0x17
        /*007a*/ 	.short	(.L_32 - .L_31)
.L_31:
        /*007c*/ 	.word	0x00000000
        /*0080*/ 	.short	0x0006
        /*0082*/ 	.short	0x0024
        /*0084*/ 	.byte	0x00, 0xf0, 0x11, 0x00


	//----- nvinfo : EIATTR_KPARAM_INFO
	.align		4
.L_32:
        /*0088*/ 	.byte	0x04, 0x17
        /*008a*/ 	.short	(.L_34 - .L_33)
.L_33:
        /*008c*/ 	.word	0x00000000
        /*0090*/ 	.short	0x0005
        /*0092*/ 	.short	0x0020
        /*0094*/ 	.byte	0x00, 0xf0, 0x11, 0x00


	//----- nvinfo : EIATTR_KPARAM_INFO
	.align		4
.L_34:
        /*0098*/ 	.byte	0x04, 0x17
        /*009a*/ 	.short	(.L_36 - .L_35)
.L_35:
        /*009c*/ 	.word	0x00000000
        /*00a0*/ 	.short	0x0004
        /*00a2*/ 	.short	0x001c
        /*00a4*/ 	.byte	0x00, 0xf0, 0x11, 0x00


	//----- nvinfo : EIATTR_KPARAM_INFO
	.align		4
.L_36:
        /*00a8*/ 	.byte	0x04, 0x17
        /*00aa*/ 	.short	(.L_38 - .L_37)
.L_37:
        /*00ac*/ 	.word	0x00000000
        /*00b0*/ 	.short	0x0003
        /*00b2*/ 	.short	0x0018
        /*00b4*/ 	.byte	0x00, 0xf0, 0x11, 0x00


	//----- nvinfo : EIATTR_KPARAM_INFO
	.align		4
.L_38:
        /*00b8*/ 	.byte	0x04, 0x17
        /*00ba*/ 	.short	(.L_40 - .L_39)
.L_39:
        /*00bc*/ 	.word	0x00000000
        /*00c0*/ 	.short	0x0002
        /*00c2*/ 	.short	0x0010
        /*00c4*/ 	.byte	0x00, 0xf4, 0x21, 0x00


	//----- nvinfo : EIATTR_KPARAM_INFO
	.align		4
.L_40:
        /*00c8*/ 	.byte	0x04, 0x17
        /*00ca*/ 	.short	(.L_42 - .L_41)
.L_41:
        /*00cc*/ 	.word	0x00000000
        /*00d0*/ 	.short	0x0001
        /*00d2*/ 	.short	0x0008
        /*00d4*/ 	.byte	0x00, 0xf4, 0x21, 0x00


	//----- nvinfo : EIATTR_KPARAM_INFO
	.align		4
.L_42:
        /*00d8*/ 	.byte	0x04, 0x17
        /*00da*/ 	.short	(.L_44 - .L_43)
.L_43:
        /*00dc*/ 	.word	0x00000000
        /*00e0*/ 	.short	0x0000
        /*00e2*/ 	.short	0x0000
        /*00e4*/ 	.byte	0x00, 0xf4, 0x21, 0x00


	//----- nvinfo : EIATTR_EXPLICIT_CLUSTER
	.align		4
.L_44:
        /*00e8*/ 	.byte	0x01, 0x3e
	.zero		2


	//----- nvinfo : EIATTR_CTA_PER_CLUSTER
	.align		4
        /*00ec*/ 	.byte	0x04, 0x3d
        /*00ee*/ 	.short	(.L_46 - .L_45)
.L_45:
        /*00f0*/ 	.word	0x00000004
        /*00f4*/ 	.word	0x00000001
        /*00f8*/ 	.word	0x00000001


	//----- nvinfo : EIATTR_AT_ENTRY_FRAGMENTS
	.align		4
.L_46:
        /*00fc*/ 	.byte	0x04, 0x4f
        /*00fe*/ 	.short	(.L_48 - .L_47)


	//   ....[0]....
.L_47:
        /*0100*/ 	.word	0x00000004


	//----- nvinfo : EIATTR_RESERVED_SMEM_USED
	.align		4
.L_48:
        /*0104*/ 	.byte	0x01, 0x41
	.zero		2


	//----- nvinfo : EIATTR_SPARSE_MMA_MASK
	.align		4
        /*0108*/ 	.byte	0x03, 0x50
        /*010a*/ 	.short	0x0000


	//----- nvinfo : EIATTR_TCGEN05_1CTA_USED
	.align		4
        /*010c*/ 	.byte	0x01, 0x51
	.zero		2


	//----- nvinfo : EIATTR_MAXREG_COUNT
	.align		4
        /*0110*/ 	.byte	0x03, 0x1b
        /*0112*/ 	.short	0x00ff


	//----- nvinfo : EIATTR_NUM_BARRIERS
	.align		4
        /*0114*/ 	.byte	0x02, 0x4c
        /*0116*/ 	.byte	0x01
	.zero		1


	//----- nvinfo : EIATTR_INT_WARP_WIDE_INSTR_OFFSETS
	.align		4
        /*0118*/ 	.byte	0x04, 0x31
        /*011a*/ 	.short	(.L_50 - .L_49)


	//   ....[0]....
.L_49:
        /*011c*/ 	.word	0x000025d0


	//   ....[1]....
        /*0120*/ 	.word	0x000025e0


	//   ....[2]....
        /*0124*/ 	.word	0x00003ee0


	//   ....[3]....
        /*0128*/ 	.word	0x000073d0


	//   ....[4]....
        /*012c*/ 	.word	0x00007420


	//----- nvinfo : EIATTR_COOP_GROUP_MASK_REGIDS
	.align		4
.L_50:
        /*0130*/ 	.byte	0x04, 0x29
        /*0132*/ 	.short	(.L_52 - .L_51)


	//   ....[0]....
.L_51:
        /*0134*/ 	.word	0xffffffff


	//   ....[1]....
        /*0138*/ 	.word	0xffffffff


	//   ....[2]....
        /*013c*/ 	.word	0xffffffff


	//   ....[3]....
        /*0140*/ 	.word	0xffffffff


	//----- nvinfo : EIATTR_COOP_GROUP_INSTR_OFFSETS
	.align		4
.L_52:
        /*0144*/ 	.byte	0x04, 0x28
        /*0146*/ 	.short	(.L_54 - .L_53)


	//   ....[0]....
.L_53:
        /*0148*/ 	.word	0x00000070


	//   ....[1]....
        /*014c*/ 	.word	0x00000330


	//   ....[2]....
        /*0150*/ 	.word	0x00007260


	//   ....[3]....
        /*0154*/ 	.word	0x000074d0


	//----- nvinfo : EIATTR_VRC_CTA_INIT_COUNT
	.align		4
.L_54:
        /*0158*/ 	.byte	0x02, 0x4a
        /*015a*/ 	.byte	0x80
	.zero		1


	//----- nvinfo : EIATTR_MBARRIER_INSTR_OFFSETS
	.align		4
        /*015c*/ 	.byte	0x04, 0x39
        /*015e*/ 	.short	(.L_56 - .L_55)


	//   ....[0]....
.L_55:
        /*0160*/ 	.word	0x00002700
        /*0164*/ 	.word	0x000000ff
        /*0168*/ 	.word	0x00000000
        /*016c*/ 	.short	0x0100
        /*016e*/ 	.byte	0x0b
	.zero		1


	//   ....[1]....
        /*0170*/ 	.word	0x00003f20
        /*0174*/ 	.word	0x000000ff
        /*0178*/ 	.word	0x00008008
        /*017c*/ 	.short	0x0100
        /*017e*/ 	.byte	0x09
	.zero		1


	//   ....[2]....
        /*0180*/ 	.word	0x00004f50
        /*0184*/ 	.word	0x000000ff
        /*0188*/ 	.word	0x00000000
        /*018c*/ 	.short	0x010a
        /*018e*/ 	.byte	0x0b
	.zero		1


	//   ....[3]....
        /*0190*/ 	.word	0x000063f0
        /*0194*/ 	.word	0x000000ff
        /*0198*/ 	.word	0x00000000
        /*019c*/ 	.short	0x010a
        /*019e*/ 	.byte	0x0b
	.zero		1


	//   ....[4]....
        /*01a0*/ 	.word	0x000064e0
        /*01a4*/ 	.word	0x000000ff
        /*01a8*/ 	.word	0x00008000
        /*01ac*/ 	.short	0x0108
        /*01ae*/ 	.byte	0x09
	.zero		1


	//   ....[5]....
        /*01b0*/ 	.word	0x00006590
        /*01b4*/ 	.word	0x000000ff
        /*01b8*/ 	.word	0x00008008
        /*01bc*/ 	.short	0x0108
        /*01be*/ 	.byte	0x09
	.zero		1


	//   ....[6]....
        /*01c0*/ 	.word	0x000074f0
        /*01c4*/ 	.word	0x000000ff
        /*01c8*/ 	.word	0x00000000
        /*01cc*/ 	.short	0x010a
        /*01ce*/ 	.byte	0x0b
	.zero		1


	//   ....[7]....
        /*01d0*/ 	.word	0x00007520
        /*01d4*/ 	.word	0x000000ff
        /*01d8*/ 	.word	0x00000000
        /*01dc*/ 	.short	0x010a
        /*01de*/ 	.byte	0x0b
	.zero		1


	//----- nvinfo : EIATTR_NUM_MBARRIERS
	.align		4
.L_56:
        /*01e0*/ 	.byte	0x03, 0x38
        /*01e2*/ 	.short	0x0002


	//----- nvinfo : EIATTR_EXIT_INSTR_OFFSETS
	.align		4
        /*01e4*/ 	.byte	0x04, 0x1c
        /*01e6*/ 	.short	(.L_58 - .L_57)


	//   ....[0]....
.L_57:
        /*01e8*/ 	.word	0x000074e0


	//----- nvinfo : EIATTR_REQNTID
	.align		4
.L_58:
        /*01ec*/ 	.byte	0x04, 0x10
        /*01ee*/ 	.short	(.L_60 - .L_59)
.L_59:
        /*01f0*/ 	.word	0x00000080
        /*01f4*/ 	.word	0x00000001
        /*01f8*/ 	.word	0x00000001


	//----- nvinfo : EIATTR_CRS_STACK_SIZE
	.align		4
.L_60:
        /*01fc*/ 	.byte	0x04, 0x1e
        /*01fe*/ 	.short	(.L_62 - .L_61)
.L_61:
        /*0200*/ 	.word	0x00000000


	//----- nvinfo : EIATTR_CBANK_PARAM_SIZE
	.align		4
.L_62:
        /*0204*/ 	.byte	0x03, 0x19
        /*0206*/ 	.short	0x0050


	//----- nvinfo : EIATTR_PARAM_CBANK
	.align		4
        /*0208*/ 	.byte	0x04, 0x0a
        /*020a*/ 	.short	(.L_64 - .L_63)
	.align		4
.L_63:
        /*020c*/ 	.word	index@(.nv.constant0.matmul_kernel)
        /*0210*/ 	.short	0x0380
        /*0212*/ 	.short	0x0050


	//----- nvinfo : EIATTR_SW_WAR
	.align		4
.L_64:
        /*0214*/ 	.byte	0x04, 0x36
        /*0216*/ 	.short	(.L_66 - .L_65)
.L_65:
        /*0218*/ 	.word	0x00000008
.L_66:


//--------------------- .nv.compat                --------------------------
	.section	.nv.compat,"",@"SHT_CUDA_COMPAT_INFO"
	.align	4
        /*0000*/ 	.byte	0x02, 0x02, 0x02, 0x00, 0x02, 0x05, 0x05, 0x00, 0x02, 0x03, 0x00, 0x00, 0x02, 0x06, 0x01, 0x00


//--------------------- .nv.callgraph             --------------------------
	.section	.nv.callgraph,"",@"SHT_CUDA_CALLGRAPH"
	.align	4
	.sectionentsize	8
	.align		4
        /*0000*/ 	.word	0x00000000
	.align		4
        /*0004*/ 	.word	0xffffffff
	.align		4
        /*0008*/ 	.word	0x00000000
	.align		4
        /*000c*/ 	.word	0xfffffffe
	.align		4
        /*0010*/ 	.word	0x00000000
	.align		4
        /*0014*/ 	.word	0xfffffffd
	.align		4
        /*0018*/ 	.word	0x00000000
	.align		4
        /*001c*/ 	.word	0xfffffffc


//--------------------- .text.matmul_kernel       --------------------------
	.section	.text.matmul_kernel,"ax",@progbits
	.align	128
        .global         matmul_kernel
        .type           matmul_kernel,@function
        .size           matmul_kernel,(.L_x_20 - matmul_kernel)
        .other          matmul_kernel,@"STO_CUDA_ENTRY STV_DEFAULT"
matmul_kernel:
.text.matmul_kernel:
[----:B------:R-:W0:Y:S01]  /*0000*/  LDC R1, c[0x0][0x37c] ;  /* 0x0000df00ff017b82 */ /* 0x000e220000000800 */
[----:B------:R-:W1:Y:S01]  /*0010*/  S2R R97, SR_TID.X ;  /* 0x0000000000617919 */ /* 0x000e620000002100 */
[----:B------:R-:W2:Y:S01]  /*0020*/  LDCU.64 UR20, c[0x0][0x358] ;  /* 0x00006b00ff1477ac */ /* 0x000ea20008000a00 */
[----:B-1----:R-:W-:-:S13]  /*0030*/  ISETP.GE.U32.AND P0, PT, R97, 0x20, PT ;  /* 0x000000206100780c */ /* 0x002fda0003f06070 */
[----:B------:R-:W-:Y:S02]  /*0040*/  VOTEU.ANY UP0, P0 ;  /* 0x0000000000ff7886 */ /* 0x000fe40000000100 */
[----:B0-2---:R-:W-:Y:S05]  /*0050*/  BRA.U UP0, `(.L_x_0) ;  /* 0x0000000100b87547 */ /* 0x005fea000b800000 */
[----:B------:R-:W0:Y:S01]  /*0060*/  S2UR UR6, SR_CgaCtaId ;  /* 0x00000000000679c3 */ /* 0x000e220000008800 */
[----:B------:R-:W-:Y:S01]  /*0070*/  NOP ;  /* 0x0000000000007918 */ /* 0x000fe20000000000 */
[----:B------:R-:W-:Y:S02]  /*0080*/  UMOV UR4, 0x40 ;  /* 0x0000004000047882 */ /* 0x000fe40000000000 */
[----:B0-----:R-:W-:-:S09]  /*0090*/  ULEA UR4, UR6, UR4, 0x18 ;  /* 0x0000000406047291 */ /* 0x001fd2000f8ec0ff */
[----:B------:R-:W0:Y:S01]  /*00a0*/  LDS.U8 R0, [UR4] ;  /* 0x00000004ff007984 */ /* 0x000e220008000000 */
[----:B------:R-:W-:Y:S02]  /*00b0*/  UMOV UR4, 0x400 ;  /* 0x0000040000047882 */ /* 0x000fe40000000000 */
[----:B------:R-:W-:Y:S01]  /*00c0*/  ULEA UR4, UR6, UR4, 0x18 ;  /* 0x0000000406047291 */ /* 0x000fe2000f8ec0ff */
[----:B0-----:R-:W-:-:S13]  /*00d0*/  ISETP.NE.AND P0, PT, R0, RZ, PT ;  /* 0x000000ff0000720c */ /* 0x001fda0003f05270 */
[----:B------:R-:W-:Y:S05]  /*00e0*/  @P0 BRA `(.L_x_1) ;  /* 0x00000000007c0947 */ /* 0x000fea0003800000 */
[----:B------:R-:W-:-:S13]  /*00f0*/  ELECT P0, URZ, PT ;  /* 0x0000000000ff782f */ /* 0x000fda0003800000 */
[----:B------:R-:W-:Y:S05]  /*0100*/  @!P0 BRA `(.L_x_2) ;  /* 0x0000000000848947 */ /* 0x000fea0003800000 */
[----:B------:R-:W-:Y:S01]  /*0110*/  UMOV UR5, 0x2 ;  /* 0x0000000200057882 */ /* 0x000fe20000000000 */
[----:B------:R-:W-:Y:S02]  /*0120*/  IMAD.MOV.U32 R4, RZ, RZ, 0x1 ;  /* 0x00000001ff047424 */ /* 0x000fe400078e00ff */
[----:B------:R-:W-:Y:S02]  /*0130*/  IMAD.MOV.U32 R5, RZ, RZ, 0x3 ;  /* 0x00000003ff057424 */ /* 0x000fe400078e00ff */
[----:B------:R-:W-:Y:S04]  /*0140*/  DEPBAR.LE SB0, 0x36 ;  /* 0x00008d800000791a */ /* 0x000fe80000000000 */
[----:B------:R-:W0:Y:S02]  /*0150*/  UTCATOMSWS.FIND_AND_SET.ALIGN UP1, UR5, UR5 ;  /* 0x00000005000575e3 */ /* 0x000e240008020800 */
[----:B0-----:R-:W-:-:S04]  /*0160*/  PLOP3.LUT P0, PT, PT, PT, UP1, 0x80, 0x8 ;  /* 0x000000000008781c */ /* 0x001fc80003f0f018 */
[----:B------:R-:W-:-:S04]  /*0170*/  SEL R0, RZ, 0xffffffff, !P0 ;  /* 0xffffffffff007807 */ /* 0x000fc80004000000 */
[----:B------:R-:W-:Y:S01]  /*0180*/  ISETP.NE.AND P0, PT, R0, RZ, PT ;  /* 0x000000ff0000720c */ /* 0x000fe20003f05270 */
[----:B------:R-:W-:-:S12]  /*0190*/  IMAD.U32 R0, RZ, RZ, UR5 ;  /* 0x00000005ff007e24 */ /* 0x000fd8000f8e00ff */
[----:B------:R-:W-:Y:S05]  /*01a0*/  @P0 BRA `(.L_x_3) ;  /* 0x0000000000240947 */ /* 0x000fea0003800000 */
.L_x_4:
[----:B------:R-:W-:Y:S05]  /*01b0*/  NANOSLEEP 0x64 ;  /* 0x000000640000795d */ /* 0x000fea0003800000 */
[----:B------:R-:W-:-:S05]  /*01c0*/  UMOV UR5, 0x2 ;  /* 0x0000000200057882 */ /* 0x000fca0000000000 */
[----:B------:R-:W-:Y:S04]  /*01d0*/  DEPBAR.LE SB0, 0x36 ;  /* 0x00008d800000791a */ /* 0x000fe80000000000 */
[----:B------:R-:W0:Y:S02]  /*01e0*/  UTCATOMSWS.FIND_AND_SET.ALIGN UP1, UR5, UR5 ;  /* 0x00000005000575e3 */ /* 0x000e240008020800 */
[----:B0-----:R-:W-:-:S04]  /*01f0*/  PLOP3.LUT P0, PT, PT, PT, UP1, 0x80, 0x8 ;  /* 0x000000000008781c */ /* 0x001fc80003f0f018 */
[----:B------:R-:W-:-:S04]  /*0200*/  SEL R0, RZ, 0xffffffff, !P0 ;  /* 0xffffffffff007807 */ /* 0x000fc80004000000 */
[----:B------:R-:W-:Y:S01]  /*0210*/  ISETP.NE.AND P0, PT, R0, RZ, PT ;  /* 0x000000ff0000720c */ /* 0x000fe20003f05270 */
[----:B------:R-:W-:-:S12]  /*0220*/  IMAD.U32 R0, RZ, RZ, UR5 ;  /* 0x00000005ff007e24 */ /* 0x000fd8000f8e00ff */
[----:B------:R-:W-:Y:S05]  /*0230*/  @!P0 BRA `(.L_x_4) ;  /* 0xfffffffc00dc8947 */ /* 0x000fea000383ffff */
.L_x_3:
[C---:B------:R-:W-:Y:S01]  /*0240*/  VIADD R3, R0.reuse, 0x10 ;  /* 0x0000001000037836 */ /* 0x040fe20000000000 */
[----:B------:R-:W-:Y:S01]  /*0250*/  UMOV UR5, 0x50 ;  /* 0x0000005000057882 */ /* 0x000fe20000000000 */
[----:B------:R-:W-:Y:S01]  /*0260*/  SHF.L.U32 R2, R5, R0, RZ ;  /* 0x0000000005027219 */ /* 0x000fe200000006ff */
[----:B------:R-:W-:Y:S01]  /*0270*/  ULEA UR5, UR6, UR5, 0x18 ;  /* 0x0000000506057291 */ /* 0x000fe2000f8ec0ff */
[----:B------:R-:W-:Y:S01]  /*0280*/  IMAD.SHL.U32 R0, R0, 0x20, RZ ;  /* 0x0000002000007824 */ /* 0x000fe200078e00ff */
[----:B------:R-:W-:-:S04]  /*0290*/  SHF.L.U32 R3, R4, R3, RZ ;  /* 0x0000000304037219 */ /* 0x000fc800000006ff */
[----:B------:R-:W-:-:S05]  /*02a0*/  LOP3.LUT R2, R3, R2, RZ, 0xfc, !PT ;  /* 0x0000000203027212 */ /* 0x000fca00078efcff */
[----:B------:R0:W-:Y:S04]  /*02b0*/  ATOMS.OR RZ, [UR5], R2 ;  /* 0x00000002ffff798c */ /* 0x0001e8000b000005 */
[----:B------:R0:W-:Y:S01]  /*02c0*/  STS [UR4], R0 ;  /* 0x00000000ff007988 */ /* 0x0001e20008000804 */
[----:B------:R-:W-:Y:S05]  /*02d0*/  BRA `(.L_x_2) ;  /* 0x0000000000107947 */ /* 0x000fea0003800000 */
.L_x_1:
[----:B------:R-:W-:Y:S01]  /*02e0*/  IMAD.MOV.U32 R0, RZ, RZ, -0x1 ;  /* 0xffffffffff007424 */ /* 0x000fe200078e00ff */
[----:B------:R-:W-:-:S04]  /*02f0*/  MOV R2, 0x320 ;  /* 0x0000032000027802 */ /* 0x000fc80000000f00 */
[----:B------:R0:W-:Y:S03]  /*0300*/  STS [UR4], R0 ;  /* 0x00000000ff007988 */ /* 0x0001e60008000804 */
[----:B0-----:R-:W-:Y:S05]  /*0310*/  CALL.REL.NOINC `($__internal_1_$__cuda_sm10x_tcgen05_guardrail_trap_phase_invalid_during_alloc) ;  /* 0x0000007000987944 */ /* 0x001fea0003c00000 */
.L_x_2:
[----:B------:R-:W-:Y:S05]  /*0320*/  WARPSYNC.ALL ;  /* 0x0000000000007948 */ /* 0x000fea0003800000 */
[----:B------:R-:W-:Y:S01]  /*0330*/  NOP ;  /* 0x0000000000007918 */ /* 0x000fe20000000000 */
.L_x_0:
[----:B------:R-:W1:Y:S08]  /*0340*/  LDC.64 R30, c[0x0][0x398] ;  /* 0x0000e600ff1e7b82 */ /* 0x000e700000000a00 */
[----:B------:R-:W2:Y:S02]  /*0350*/  S2UR UR5, SR_CgaSize ;  /* 0x00000000000579c3 */ /* 0x000ea40000008a00 */
[----:B--2---:R-:W-:-:S12]  /*0360*/  UIMAD UR5, UR5, -0xa0, URZ ;  /* 0xffffff60050578a4 */ /* 0x004fd8000f8e02ff */
[----:B------:R-:W2:Y:S01]  /*0370*/  LDCU UR5, c[0x0][UR5+0x2b0] ;  /* 0x00005600050577ac */ /* 0x000ea20008000800 */
[--C-:B------:R-:W-:Y:S02]  /*0380*/  SHF.R.U32.HI R139, RZ, 0x6, R97.reuse ;  /* 0x00000006ff8b7819 */ /* 0x100fe40000011661 */
[----:B------:R-:W-:Y:S01]  /*0390*/  LOP3.LUT R138, R97, 0x3f, RZ, 0xc0, !PT ;  /* 0x0000003f618a7812 */ /* 0x000fe200078ec0ff */
[----:B------:R-:W-:Y:S01]  /*03a0*/  UMOV UR9, 0x400 ;  /* 0x0000040000097882 */ /* 0x000fe20000000000 */
[----:B------:R-:W-:Y:S01]  /*03b0*/  SGXT.U32 R139, R139, 0x1 ;  /* 0x000000018b8b781a */ /* 0x000fe20000000000 */
[----:B------:R-:W-:Y:S01]  /*03c0*/  UMOV UR6, 0x1 ;  /* 0x0000000100067882 */ /* 0x000fe20000000000 */
[----:B------:R-:W3:Y:S01]  /*03d0*/  S2UR UR4, SR_CTAID.X ;  /* 0x00000000000479c3 */ /* 0x000ee20000002500 */
[----:B------:R-:W-:Y:S01]  /*03e0*/  SHF.R.U32.HI R100, RZ, 0x5, R97 ;  /* 0x00000005ff647819 */ /* 0x000fe20000011661 */
[----:B------:R-:W4:Y:S01]  /*03f0*/  LDCU.128 UR12, c[0x0][0x380] ;  /* 0x00007000ff0c77ac */ /* 0x000f220008000c00 */
[----:B------:R-:W-:-:S02]  /*0400*/  PRMT R110, RZ, 0x7610, R110 ;  /* 0x00007610ff6e7816 */ /* 0x000fc4000000006e */
[C---:B------:R-:W-:Y:S02]  /*0410*/  LOP3.LUT R175, R139.reuse, 0x8, RZ, 0xfc, !PT ;  /* 0x000000088baf7812 */ /* 0x040fe400078efcff */
[----:B------:R-:W-:Y:S01]  /*0420*/  LOP3.LUT R177, R139, 0xa, RZ, 0xfc, !PT ;  /* 0x0000000a8bb17812 */ /* 0x000fe200078efcff */
[----:B------:R-:W5:Y:S01]  /*0430*/  LDC.64 R134, c[0x0][0x3a8] ;  /* 0x0000ea00ff867b82 */ /* 0x000f620000000a00 */
[----:B01----:R-:W-:Y:S01]  /*0440*/  VIADD R0, R31, 0xff ;  /* 0x000000ff1f007836 */ /* 0x003fe20000000000 */
[----:B------:R-:W-:-:S06]  /*0450*/  IABS R43, R31 ;  /* 0x0000001f002b7213 */ /* 0x000fcc0000000000 */
[----:B------:R-:W0:Y:S01]  /*0460*/  LDC.64 R88, c[0x0][0x3a0] ;  /* 0x0000e800ff587b82 */ /* 0x000e220000000a00 */
[----:B------:R-:W-:Y:S02]  /*0470*/  IABS R41, R30 ;  /* 0x0000001e00297213 */ /* 0x000fe40000000000 */
[----:B------:R-:W-:Y:S02]  /*0480*/  SHF.R.S32.HI R3, RZ, 0x1f, R0 ;  /* 0x0000001fff037819 */ /* 0x000fe40000011400 */
[----:B---3--:R-:W-:Y:S02]  /*0490*/  I2FP.F32.U32 R5, UR4 ;  /* 0x0000000400057c45 */ /* 0x008fe40008201000 */
[----:B------:R-:W-:-:S03]  /*04a0*/  LEA.HI R3, R3, R0, RZ, 0x8 ;  /* 0x0000000003037211 */ /* 0x000fc600078f40ff */
[----:B--2---:R-:W-:Y:S01]  /*04b0*/  FMUL R5, R5, UR5 ;  /* 0x0000000505057c20 */ /* 0x004fe20008400000 */
[----:B------:R-:W-:Y:S01]  /*04c0*/  SHF.R.S32.HI R3, RZ, 0x8, R3 ;  /* 0x00000008ff037819 */ /* 0x000fe20000011403 */
[----:B------:R-:W1:Y:S04]  /*04d0*/  S2UR UR5, SR_CgaCtaId ;  /* 0x00000000000579c3 */ /* 0x000e680000008800 */
[----:B------:R-:W-:Y:S01]  /*04e0*/  IMAD.SHL.U32 R4, R3, 0x8, RZ ;  /* 0x0000000803047824 */ /* 0x000fe200078e00ff */
[----:B------:R-:W-:Y:S04]  /*04f0*/  F2I.U32.TRUNC.NTZ R5, R5 ;  /* 0x0000000500057305 */ /* 0x000fe8000020f000 */
[----:B------:R-:W-:Y:S01]  /*0500*/  IABS R7, R4 ;  /* 0x0000000400077213 */ /* 0x000fe20000000000 */
[----:B0-----:R-:W-:-:S03]  /*0510*/  VIADD R173, R88, 0x3f ;  /* 0x0000003f58ad7836 */ /* 0x001fc60000000000 */
[----:B------:R-:W0:Y:S01]  /*0520*/  I2F.RP R0, R7 ;  /* 0x0000000700007306 */ /* 0x000e220000209400 */
[----:B-1----:R-:W-:Y:S02]  /*0530*/  USHF.L.U32 UR4, UR5, 0x6, URZ ;  /* 0x0000000605047899 */ /* 0x002fe400080006ff */
[----:B------:R-:W-:-:S05]  /*0540*/  ULEA UR9, UR5, UR9, 0x18 ;  /* 0x0000000905097291 */ /* 0x000fca000f8ec0ff */
[----:B0-----:R-:W0:Y:S01]  /*0550*/  MUFU.RCP R0, R0 ;  /* 0x0000000000007308 */ /* 0x001e220000001000 */
[----:B------:R-:W-:Y:S02]  /*0560*/  ULOP3.LUT UR4, UR4, 0xc0, URZ, 0xc0, !UPT ;  /* 0x000000c004047892 */ /* 0x000fe4000f8ec0ff */
[----:B------:R-:W-:Y:S01]  /*0570*/  UIADD3 UR11, UPT, UPT, UR9, 0x8000, URZ ;  /* 0x00008000090b7890 */ /* 0x000fe2000fffe0ff */
[----:B0-----:R-:W-:Y:S01]  /*0580*/  VIADD R2, R0, 0xffffffe ;  /* 0x0ffffffe00027836 */ /* 0x001fe20000000000 */
[----:B------:R-:W-:-:S03]  /*0590*/  IABS R0, R5 ;  /* 0x0000000500007213 */ /* 0x000fc60000000000 */
[----:B------:R0:W1:Y:S02]  /*05a0*/  F2I.FTZ.U32.TRUNC.NTZ R3, R2 ;  /* 0x0000000200037305 */ /* 0x000064000021f000 */
[----:B0-----:R-:W-:Y:S02]  /*05b0*/  IMAD.MOV.U32 R2, RZ, RZ, RZ ;  /* 0x000000ffff027224 */ /* 0x001fe400078e00ff */
[----:B-1----:R-:W-:-:S04]  /*05c0*/  IMAD.MOV R6, RZ, RZ, -R3 ;  /* 0x000000ffff067224 */ /* 0x002fc800078e0a03 */
[----:B------:R-:W-:Y:S01]  /*05d0*/  IMAD R9, R6, R7, RZ ;  /* 0x0000000706097224 */ /* 0x000fe200078e02ff */
[----:B------:R-:W-:-:S03]  /*05e0*/  IABS R6, R4 ;  /* 0x0000000400067213 */ /* 0x000fc60000000000 */
[----:B------:R-:W-:-:S04]  /*05f0*/  IMAD.HI.U32 R3, R3, R9, R2 ;  /* 0x0000000903037227 */ /* 0x000fc800078e0002 */
[----:B------:R-:W-:Y:S02]  /*0600*/  IMAD.MOV R2, RZ, RZ, -R6 ;  /* 0x000000ffff027224 */ /* 0x000fe400078e0a06 */
[----:B------:R-:W-:-:S04]  /*0610*/  IMAD.HI.U32 R3, R3, R0, RZ ;  /* 0x0000000003037227 */ /* 0x000fc800078e00ff */
[----:B------:R-:W-:Y:S01]  /*0620*/  IMAD R0, R3, R2, R0 ;  /* 0x0000000203007224 */ /* 0x000fe200078e0200 */
[----:B------:R-:W-:Y:S04]  /*0630*/  BAR.SYNC.DEFER_BLOCKING 0x0 ;  /* 0x0000000000007b1d */ /* 0x000fe80000010000 */
[----:B------:R-:W-:-:S13]  /*0640*/  ISETP.GT.U32.AND P1, PT, R7, R0, PT ;  /* 0x000000000700720c */ /* 0x000fda0003f24070 */
[----:B------:R-:W-:Y:S02]  /*0650*/  @!P1 IMAD.IADD R0, R0, 0x1, -R7 ;  /* 0x0000000100009824 */ /* 0x000fe400078e0a07 */
[----:B------:R-:W-:Y:S01]  /*0660*/  @!P1 VIADD R3, R3, 0x1 ;  /* 0x0000000103039836 */ /* 0x000fe20000000000 */
[----:B------:R-:W-:Y:S02]  /*0670*/  ISETP.NE.AND P1, PT, R4, RZ, PT ;  /* 0x000000ff0400720c */ /* 0x000fe40003f25270 */
[----:B------:R-:W-:Y:S02]  /*0680*/  ISETP.GE.U32.AND P0, PT, R0, R7, PT ;  /* 0x000000070000720c */ /* 0x000fe40003f06070 */
[----:B------:R-:W-:-:S04]  /*0690*/  LOP3.LUT R0, R5, R4, RZ, 0x3c, !PT ;  /* 0x0000000405007212 */ /* 0x000fc800078e3cff */
[----:B------:R-:W-:Y:S01]  /*06a0*/  ISETP.GE.AND P2, PT, R0, RZ, PT ;  /* 0x000000ff0000720c */ /* 0x000fe20003f46270 */
[----:B------:R-:W-:-:S06]  /*06b0*/  VIADD R0, R30, 0x3f ;  /* 0x0000003f1e007836 */ /* 0x000fcc0000000000 */
[----:B------:R-:W-:-:S04]  /*06c0*/  @P0 VIADD R3, R3, 0x1 ;  /* 0x0000000103030836 */ /* 0x000fc80000000000 */
[----:B------:R-:W-:Y:S01]  /*06d0*/  IMAD.MOV.U32 R2, RZ, RZ, R3 ;  /* 0x000000ffff027224 */ /* 0x000fe200078e0003 */
[----:B------:R-:W-:-:S03]  /*06e0*/  SHF.R.S32.HI R3, RZ, 0x1f, R0 ;  /* 0x0000001fff037819 */ /* 0x000fc60000011400 */
[----:B------:R-:W-:Y:S01]  /*06f0*/  @!P2 IMAD.MOV R2, RZ, RZ, -R2 ;  /* 0x000000ffff02a224 */ /* 0x000fe200078e0a02 */
[----:B------:R-:W-:Y:S02]  /*0700*/  @!P1 LOP3.LUT R2, RZ, R4, RZ, 0x33, !PT ;  /* 0x00000004ff029212 */ /* 0x000fe400078e33ff */
[----:B------:R-:W-:-:S03]  /*0710*/  LEA.HI R3, R3, R0, RZ, 0x6 ;  /* 0x0000000003037211 */ /* 0x000fc600078f30ff */
[----:B------:R-:W-:Y:S02]  /*0720*/  IMAD.SHL.U32 R13, R2, 0x8, RZ ;  /* 0x00000008020d7824 */ /* 0x000fe400078e00ff */
[----:B------:R-:W-:-:S03]  /*0730*/  IMAD.MOV R2, RZ, RZ, -R2 ;  /* 0x000000ffff027224 */ /* 0x000fc600078e0a02 */
[----:B------:R-:W-:Y:S01]  /*0740*/  LEA.HI.SX32 R3, R3, -R13, 0x1a ;  /* 0x8000000d03037211 */ /* 0x000fe200078fd2ff */
[----:B------:R-:W-:Y:S02]  /*0750*/  IMAD R12, R4, R2, R5 ;  /* 0x00000002040c7224 */ /* 0x000fe400078e0205 */
[----:B------:R-:W-:Y:S01]  /*0760*/  IMAD.MOV.U32 R2, RZ, RZ, RZ ;  /* 0x000000ffff027224 */ /* 0x000fe200078e00ff */
[----:B------:R-:W-:Y:S02]  /*0770*/  VIMNMX R9, PT, PT, R3, 0x8, PT ;  /* 0x0000000803097848 */ /* 0x000fe40003fe0100 */
[----:B------:R-:W-:Y:S02]  /*0780*/  IABS R4, R12 ;  /* 0x0000000c00047213 */ /* 0x000fe40000000000 */
[----:B------:R-:W-:-:S04]  /*0790*/  IABS R7, R9 ;  /* 0x0000000900077213 */ /* 0x000fc80000000000 */
[----:B------:R-:W0:Y:S08]  /*07a0*/  I2F.RP R0, R7 ;  /* 0x0000000700007306 */ /* 0x000e300000209400 */
[----:B0-----:R-:W0:Y:S02]  /*07b0*/  MUFU.RCP R0, R0 ;  /* 0x0000000000007308 */ /* 0x001e240000001000 */
[----:B0-----:R-:W-:-:S06]  /*07c0*/  VIADD R3, R0, 0xffffffe ;  /* 0x0ffffffe00037836 */ /* 0x001fcc0000000000 */
[----:B------:R-:W0:Y:S02]  /*07d0*/  F2I.FTZ.U32.TRUNC.NTZ R3, R3 ;  /* 0x0000000300037305 */ /* 0x000e24000021f000 */
[----:B0-----:R-:W-:-:S04]  /*07e0*/  IMAD.MOV R6, RZ, RZ, -R3 ;  /* 0x000000ffff067224 */ /* 0x001fc800078e0a03 */
[----:B------:R-:W-:Y:S01]  /*07f0*/  IMAD R5, R6, R7, RZ ;  /* 0x0000000706057224 */ /* 0x000fe200078e02ff */
[----:B------:R-:W-:-:S03]  /*0800*/  IABS R6, R9 ;  /* 0x0000000900067213 */ /* 0x000fc60000000000 */
[----:B------:R-:W-:-:S04]  /*0810*/  IMAD.HI.U32 R2, R3, R5, R2 ;  /* 0x0000000503027227 */ /* 0x000fc800078e0002 */
[----:B------:R-:W-:Y:S02]  /*0820*/  IMAD.MOV.U32 R3, RZ, RZ, R4 ;  /* 0x000000ffff037224 */ /* 0x000fe400078e0004 */
[----:B------:R-:W-:Y:S02]  /*0830*/  IMAD.MOV R0, RZ, RZ, -R6 ;  /* 0x000000ffff007224 */ /* 0x000fe400078e0a06 */
[----:B------:R-:W-:Y:S01]  /*0840*/  IMAD.HI.U32 R2, R2, R3, RZ ;  /* 0x0000000302027227 */ /* 0x000fe200078e00ff */
[----:B------:R-:W0:Y:S03]  /*0850*/  I2F.RP R6, R43 ;  /* 0x0000002b00067306 */ /* 0x000e260000209400 */
[----:B------:R-:W-:-:S05]  /*0860*/  IMAD R0, R2, R0, R3 ;  /* 0x0000000002007224 */ /* 0x000fca00078e0203 */
[----:B------:R-:W1:Y:S01]  /*0870*/  I2F.RP R3, R41 ;  /* 0x0000002900037306 */ /* 0x000e620000209400 */
[----:B------:R-:W-:-:S07]  /*0880*/  ISETP.GT.U32.AND P1, PT, R7, R0, PT ;  /* 0x000000000700720c */ /* 0x000fce0003f24070 */
[----:B0-----:R-:W0:Y:S06]  /*0890*/  MUFU.RCP R6, R6 ;  /* 0x0000000600067308 */ /* 0x001e2c0000001000 */
[----:B------:R-:W-:Y:S02]  /*08a0*/  @!P1 IMAD.IADD R0, R0, 0x1, -R7 ;  /* 0x0000000100009824 */ /* 0x000fe400078e0a07 */
[----:B-1----:R-:W1:Y:S01]  /*08b0*/  MUFU.RCP R3, R3 ;  /* 0x0000000300037308 */ /* 0x002e620000001000 */
[----:B------:R-:W-:Y:S01]  /*08c0*/  @!P1 VIADD R2, R2, 0x1 ;  /* 0x0000000102029836 */ /* 0x000fe20000000000 */
[----:B------:R-:W-:-:S02]  /*08d0*/  ISETP.NE.AND P1, PT, R9, RZ, PT ;  /* 0x000000ff0900720c */ /* 0x000fc40003f25270 */
[----:B------:R-:W-:Y:S02]  /*08e0*/  ISETP.GE.U32.AND P0, PT, R0, R7, PT ;  /* 0x000000070000720c */ /* 0x000fe40003f06070 */
[----:B------:R-:W-:Y:S01]  /*08f0*/  LOP3.LUT R0, R12, R9, RZ, 0x3c, !PT ;  /* 0x000000090c007212 */ /* 0x000fe200078e3cff */
[----:B0-----:R-:W-:-:S03]  /*0900*/  VIADD R4, R6, 0xffffffe ;  /* 0x0ffffffe06047836 */ /* 0x001fc60000000000 */
[----:B------:R-:W-:Y:S01]  /*0910*/  ISETP.GE.AND P2, PT, R0, RZ, PT ;  /* 0x000000ff0000720c */ /* 0x000fe20003f46270 */
[----:B------:R0:W2:Y:S06]  /*0920*/  F2I.FTZ.U32.TRUNC.NTZ R5, R4 ;  /* 0x0000000400057305 */ /* 0x0000ac000021f000 */
[----:B------:R-:W-:Y:S02]  /*0930*/  @P0 VIADD R2, R2, 0x1 ;  /* 0x0000000102020836 */ /* 0x000fe40000000000 */
[----:B-1----:R-:W-:Y:S02]  /*0940*/  VIADD R3, R3, 0xffffffe ;  /* 0x0ffffffe03037836 */ /* 0x002fe40000000000 */
[----:B0-----:R-:W-:-:S02]  /*0950*/  IMAD.MOV.U32 R4, RZ, RZ, RZ ;  /* 0x000000ffff047224 */ /* 0x001fc400078e00ff */
[----:B------:R-:W-:Y:S01]  /*0960*/  @!P2 IMAD.MOV R2, RZ, RZ, -R2 ;  /* 0x000000ffff02a224 */ /* 0x000fe200078e0a02 */
[----:B------:R-:W-:Y:S01]  /*0970*/  @!P1 LOP3.LUT R2, RZ, R9, RZ, 0x33, !PT ;  /* 0x00000009ff029212 */ /* 0x000fe200078e33ff */
[----:B------:R-:W0:Y:S01]  /*0980*/  F2I.FTZ.U32.TRUNC.NTZ R3, R3 ;  /* 0x0000000300037305 */ /* 0x000e22000021f000 */
[----:B--2---:R-:W-:Y:S02]  /*0990*/  IMAD.MOV R0, RZ, RZ, -R5 ;  /* 0x000000ffff007224 */ /* 0x004fe400078e0a05 */
[----:B------:R-:W-:Y:S02]  /*09a0*/  LEA R96, R2, UR4, 0x8 ;  /* 0x0000000402607c11 */ /* 0x000fe4000f8e40ff */
[----:B------:R-:W-:Y:S02]  /*09b0*/  IMAD R7, R0, R43, RZ ;  /* 0x0000002b00077224 */ /* 0x000fe400078e02ff */
[----:B------:R-:W-:Y:S01]  /*09c0*/  LOP3.LUT R96, R96, R139, RZ, 0xfc, !PT ;  /* 0x0000008b60607212 */ /* 0x000fe200078efcff */
[----:B------:R-:W-:-:S02]  /*09d0*/  IMAD.MOV R0, RZ, RZ, -R2 ;  /* 0x000000ffff007224 */ /* 0x000fc400078e0a02 */
[----:B------:R-:W-:Y:S01]  /*09e0*/  IMAD.HI.U32 R4, R5, R7, R4 ;  /* 0x0000000705047227 */ /* 0x000fe200078e0004 */
[C---:B------:R-:W-:Y:S02]  /*09f0*/  LOP3.LUT R94, R96.reuse, 0x4, RZ, 0xfc, !PT ;  /* 0x00000004605e7812 */ /* 0x040fe400078efcff */
[C---:B------:R-:W-:Y:S01]  /*0a00*/  LOP3.LUT R95, R96.reuse, 0x2, RZ, 0xfc, !PT ;  /* 0x00000002605f7812 */ /* 0x040fe200078efcff */
[----:B------:R-:W-:Y:S01]  /*0a10*/  IMAD R0, R9, R0, R12 ;  /* 0x0000000009007224 */ /* 0x000fe200078e020c */
[----:B------:R-:W-:Y:S01]  /*0a20*/  IABS R11, R94 ;  /* 0x0000005e000b7213 */ /* 0x000fe20000000000 */
[----:B0-----:R-:W-:Y:S01]  /*0a30*/  IMAD.MOV R2, RZ, RZ, -R3 ;  /* 0x000000ffff027224 */ /* 0x001fe200078e0a03 */
[----:B------:R-:W-:Y:S02]  /*0a40*/  IABS R8, R96 ;  /* 0x0000006000087213 */ /* 0x000fe40000000000 */
[----:B------:R-:W-:Y:S01]  /*0a50*/  IABS R10, R95 ;  /* 0x0000005f000a7213 */ /* 0x000fe20000000000 */
[----:B------:R-:W-:Y:S01]  /*0a60*/  IMAD.MOV.U32 R12, RZ, RZ, R2 ;  /* 0x000000ffff0c7224 */ /* 0x000fe200078e0002 */
[----:B------:R-:W-:Y:S01]  /*0a70*/  LOP3.LUT R172, R96, 0x6, RZ, 0xfc, !PT ;  /* 0x0000000660ac7812 */ /* 0x000fe200078efcff */
[----:B------:R-:W-:Y:S01]  /*0a80*/  IMAD.HI.U32 R7, R4, R11, RZ ;  /* 0x0000000b04077227 */ /* 0x000fe200078e00ff */
[----:B------:R-:W-:-:S02]  /*0a90*/  LOP3.LUT R171, R96, 0x8, RZ, 0xfc, !PT ;  /* 0x0000000860ab7812 */ /* 0x000fc400078efcff */
[----:B------:R-:W-:Y:S01]  /*0aa0*/  LOP3.LUT R169, R96, 0xc, RZ, 0xfc, !PT ;  /* 0x0000000c60a97812 */ /* 0x000fe200078efcff */
[----:B------:R-:W-:Y:S01]  /*0ab0*/  IMAD R9, R12, R41, RZ ;  /* 0x000000290c097224 */ /* 0x000fe200078e02ff */
[----:B------:R-:W-:Y:S01]  /*0ac0*/  LOP3.LUT R168, R96, 0xe, RZ, 0xfc, !PT ;  /* 0x0000000e60a87812 */ /* 0x000fe200078efcff */
[----:B------:R-:W-:Y:S01]  /*0ad0*/  IMAD.MOV.U32 R2, RZ, RZ, RZ ;  /* 0x000000ffff027224 */ /* 0x000fe200078e00ff */
[----:B------:R-:W-:Y:S01]  /*0ae0*/  IABS R17, R169 ;  /* 0x000000a900117213 */ /* 0x000fe20000000000 */
[----:B------:R-:W-:Y:S01]  /*0af0*/  IMAD.MOV R12, RZ, RZ, -R7 ;  /* 0x000000ffff0c7224 */ /* 0x000fe200078e0a07 */
[----:B------:R-:W-:Y:S01]  /*0b00*/  IABS R19, R168 ;  /* 0x000000a800137213 */ /* 0x000fe20000000000 */
[----:B------:R-:W-:Y:S01]  /*0b10*/  IMAD.HI.U32 R5, R4, R8, RZ ;  /* 0x0000000804057227 */ /* 0x000fe200078e00ff */
[C---:B------:R-:W-:Y:S02]  /*0b20*/  LOP3.LUT R170, R96.reuse, 0xa, RZ, 0xfc, !PT ;  /* 0x0000000a60aa7812 */ /* 0x040fe400078efcff */
[----:B------:R-:W-:Y:S01]  /*0b30*/  LOP3.LUT R167, R96, 0x10, RZ, 0xfc, !PT ;  /* 0x0000001060a77812 */ /* 0x000fe200078efcff */
[----:B------:R-:W-:Y:S01]  /*0b40*/  IMAD.HI.U32 R6, R4, R10, RZ ;  /* 0x0000000a04067227 */ /* 0x000fe200078e00ff */
[----:B------:R-:W-:-:S02]  /*0b50*/  IABS R15, R170 ;  /* 0x000000aa000f7213 */ /* 0x000fc40000000000 */
[C---:B------:R-:W-:Y:S01]  /*0b60*/  LOP3.LUT R165, R96.reuse, 0x14, RZ, 0xfc, !PT ;  /* 0x0000001460a57812 */ /* 0x040fe200078efcff */
[----:B------:R-:W-:Y:S01]  /*0b70*/  IMAD.HI.U32 R2, R3, R9, R2 ;  /* 0x0000000903027227 */ /* 0x000fe200078e0002 */
[C---:B------:R-:W-:Y:S02]  /*0b80*/  LOP3.LUT R163, R96.reuse, 0x18, RZ, 0xfc, !PT ;  /* 0x0000001860a37812 */ /* 0x040fe400078efcff */
[C---:B------:R-:W-:Y:S01]  /*0b90*/  LOP3.LUT R164, R96.reuse, 0x16, RZ, 0xfc, !PT ;  /* 0x0000001660a47812 */ /* 0x040fe200078efcff */
[----:B------:R-:W-:Y:S01]  /*0ba0*/  IMAD R7, R43, R12, R11 ;  /* 0x0000000c2b077224 */ /* 0x000fe200078e020b */
[----:B------:R-:W-:Y:S01]  /*0bb0*/  IABS R12, R172 ;  /* 0x000000ac000c7213 */ /* 0x000fe20000000000 */
[----:B------:R-:W-:Y:S01]  /*0bc0*/  IMAD.IADD R3, R13, 0x1, R0 ;  /* 0x000000010d037824 */ /* 0x000fe200078e0200 */
[----:B------:R-:W-:Y:S01]  /*0bd0*/  IABS R13, R171 ;  /* 0x000000ab000d7213 */ /* 0x000fe20000000000 */
[----:B------:R-:W-:Y:S01]  /*0be0*/  IMAD.MOV R5, RZ, RZ, -R5 ;  /* 0x000000ffff057224 */ /* 0x000fe200078e0a05 */
[----:B------:R-:W-:Y:S01]  /*0bf0*/  IABS R23, R163 ;  /* 0x000000a300177213 */ /* 0x000fe20000000000 */
[----:B------:R-:W-:Y:S01]  /*0c00*/  IMAD.MOV R6, RZ, RZ, -R6 ;  /* 0x000000ffff067224 */ /* 0x000fe200078e0a06 */
[C---:B------:R-:W-:Y:S01]  /*0c10*/  LOP3.LUT R166, R96.reuse, 0x12, RZ, 0xfc, !PT ;  /* 0x0000001260a67812 */ /* 0x040fe200078efcff */
[C---:B------:R-:W-:Y:S01]  /*0c20*/  IMAD R5, R43.reuse, R5, R8 ;  /* 0x000000052b057224 */ /* 0x040fe200078e0208 */
[----:B------:R-:W-:Y:S01]  /*0c30*/  IABS R21, R164 ;  /* 0x000000a400157213 */ /* 0x000fe20000000000 */
[----:B------:R-:W-:Y:S01]  /*0c40*/  IMAD R6, R43, R6, R10 ;  /* 0x000000062b067224 */ /* 0x000fe200078e020a */
[----:B------:R-:W-:Y:S01]  /*0c50*/  LOP3.LUT R161, R96, 0x1c, RZ, 0xfc, !PT ;  /* 0x0000001c60a17812 */ /* 0x000fe200078efcff */
[----:B------:R-:W-:Y:S01]  /*0c60*/  IMAD.HI.U32 R0, R4, R12, RZ ;  /* 0x0000000c04007227 */ /* 0x000fe200078e00ff */
[----:B------:R-:W-:-:S02]  /*0c70*/  LOP3.LUT R159, R96, 0x20, RZ, 0xfc, !PT ;  /* 0x00000020609f7812 */ /* 0x000fc400078efcff */
[----:B------:R-:W-:Y:S01]  /*0c80*/  LOP3.LUT R158, R96, 0x22, RZ, 0xfc, !PT ;  /* 0x00000022609e7812 */ /* 0x000fe200078efcff */
[----:B------:R-:W-:Y:S01]  /*0c90*/  IMAD.HI.U32 R8, R4, R13, RZ ;  /* 0x0000000d04087227 */ /* 0x000fe200078e00ff */
[----:B------:R-:W-:Y:S02]  /*0ca0*/  IABS R27, R159 ;  /* 0x0000009f001b7213 */ /* 0x000fe40000000000 */
[----:B------:R-:W-:Y:S01]  /*0cb0*/  LOP3.LUT R162, R96, 0x1a, RZ, 0xfc, !PT ;  /* 0x0000001a60a27812 */ /* 0x000fe200078efcff */
[----:B------:R-:W-:Y:S01]  /*0cc0*/  IMAD.HI.U32 R10, R4, R17, RZ ;  /* 0x00000011040a7227 */ /* 0x000fe200078e00ff */
[----:B------:R-:W-:Y:S02]  /*0cd0*/  IABS R29, R158 ;  /* 0x0000009e001d7213 */ /* 0x000fe40000000000 */
[----:B------:R-:W-:Y:S01]  /*0ce0*/  LOP3.LUT R160, R96, 0x1e, RZ, 0xfc, !PT ;  /* 0x0000001e60a07812 */ /* 0x000fe200078efcff */
[----:B------:R-:W-:Y:S01]  /*0cf0*/  IMAD.HI.U32 R11, R4, R19, RZ ;  /* 0x00000013040b7227 */ /* 0x000fe200078e00ff */
[----:B------:R-:W-:-:S02]  /*0d00*/  LOP3.LUT R157, R96, 0x24, RZ, 0xfc, !PT ;  /* 0x00000024609d7812 */ /* 0x000fc400078efcff */
[----:B------:R-:W-:Y:S01]  /*0d10*/  IABS R25, R160 ;  /* 0x000000a000197213 */ /* 0x000fe20000000000 */
[----:B------:R-:W-:Y:S01]  /*0d20*/  IMAD.MOV R0, RZ, RZ, -R0 ;  /* 0x000000ffff007224 */ /* 0x000fe200078e0a00 */
[C---:B------:R-:W-:Y:S01]  /*0d30*/  LOP3.LUT R154, R96.reuse, 0x2a, RZ, 0xfc, !PT ;  /* 0x0000002a609a7812 */ /* 0x040fe200078efcff */
[----:B------:R-:W-:Y:S01]  /*0d40*/  IMAD.MOV R14, RZ, RZ, -R8 ;  /* 0x000000ffff0e7224 */ /* 0x000fe200078e0a08 */
[C---:B------:R-:W-:Y:S01]  /*0d50*/  LOP3.LUT R155, R96.reuse, 0x28, RZ, 0xfc, !PT ;  /* 0x00000028609b7812 */ /* 0x040fe200078efcff */
[----:B------:R-:W-:Y:S01]  /*0d60*/  IMAD.MOV R18, RZ, RZ, -R10 ;  /* 0x000000ffff127224 */ /* 0x000fe200078e0a0a */
[----:B------:R-:W-:Y:S01]  /*0d70*/  LOP3.LUT R153, R96, 0x2c, RZ, 0xfc, !PT ;  /* 0x0000002c60997812 */ /* 0x000fe200078efcff */
[----:B------:R-:W-:Y:S01]  /*0d80*/  IMAD.MOV R20, RZ, RZ, -R11 ;  /* 0x000000ffff147224 */ /* 0x000fe200078e0a0b */
[----:B------:R-:W-:Y:S01]  /*0d90*/  IABS R33, R154 ;  /* 0x0000009a00217213 */ /* 0x000fe20000000000 */
[----:B------:R-:W-:Y:S01]  /*0da0*/  IMAD.HI.U32 R9, R4, R15, RZ ;  /* 0x0000000f04097227 */ /* 0x000fe200078e00ff */
[----:B------:R-:W-:-:S02]  /*0db0*/  IABS R35, R153 ;  /* 0x0000009900237213 */ /* 0x000fc40000000000 */
[C---:B------:R-:W-:Y:S01]  /*0dc0*/  LOP3.LUT R156, R96.reuse, 0x26, RZ, 0xfc, !PT ;  /* 0x00000026609c7812 */ /* 0x040fe200078efcff */
[C---:B------:R-:W-:Y:S01]  /*0dd0*/  IMAD R8, R43.reuse, R0, R12 ;  /* 0x000000002b087224 */ /* 0x040fe200078e020c */
[C---:B------:R-:W-:Y:S01]  /*0de0*/  LOP3.LUT R152, R96.reuse, 0x2e, RZ, 0xfc, !PT ;  /* 0x0000002e60987812 */ /* 0x040fe200078efcff */
[C---:B------:R-:W-:Y:S01]  /*0df0*/  IMAD R10, R43.reuse, R14, R13 ;  /* 0x0000000e2b0a7224 */ /* 0x040fe200078e020d */
[----:B------:R-:W-:Y:S01]  /*0e00*/  LOP3.LUT R151, R96, 0x30, RZ, 0xfc, !PT ;  /* 0x0000003060977812 */ /* 0x000fe200078efcff */
[C---:B------:R-:W-:Y:S01]  /*0e10*/  IMAD R12, R43.reuse, R18, R17 ;  /* 0x000000122b0c7224 */ /* 0x040fe200078e0211 */
[----:B------:R-:W-:Y:S01]  /*0e20*/  IABS R17, R167 ;  /* 0x000000a700117213 */ /* 0x000fe20000000000 */
[----:B------:R-:W-:Y:S01]  /*0e30*/  IMAD R14, R43, R20, R19 ;  /* 0x000000142b0e7224 */ /* 0x000fe200078e0213 */
[----:B------:R-:W-:Y:S01]  /*0e40*/  IABS R19, R165 ;  /* 0x000000a500137213 */ /* 0x000fe20000000000 */
[----:B------:R-:W-:Y:S01]  /*0e50*/  IMAD.MOV R16, RZ, RZ, -R9 ;  /* 0x000000ffff107224 */ /* 0x000fe200078e0a09 */
[----:B------:R-:W-:Y:S01]  /*0e60*/  IABS R18, R166 ;  /* 0x000000a600127213 */ /* 0x000fe20000000000 */
[----:B------:R-:W-:Y:S01]  /*0e70*/  IMAD.HI.U32 R0, R4, R17, RZ ;  /* 0x0000001104007227 */ /* 0x000fe200078e00ff */
[----:B------:R-:W-:-:S02]  /*0e80*/  LOP3.LUT R149, R96, 0x34, RZ, 0xfc, !PT ;  /* 0x0000003460957812 */ /* 0x000fc400078efcff */
[----:B------:R-:W-:Y:S01]  /*0e90*/  LOP3.LUT R150, R96, 0x32, RZ, 0xfc, !PT ;  /* 0x0000003260967812 */ /* 0x000fe200078efcff */
[C---:B------:R-:W-:Y:S01]  /*0ea0*/  IMAD R11, R43.reuse, R16, R15 ;  /* 0x000000102b0b7224 */ /* 0x040fe200078e020f */
[----:B------:R-:W-:Y:S01]  /*0eb0*/  IABS R39, R149 ;  /* 0x0000009500277213 */ /* 0x000fe20000000000 */
[----:B------:R-:W-:Y:S01]  /*0ec0*/  IMAD.HI.U32 R13, R4, R19, RZ ;  /* 0x00000013040d7227 */ /* 0x000fe200078e00ff */
[----:B------:R-:W-:Y:S02]  /*0ed0*/  IABS R37, R150 ;  /* 0x0000009600257213 */ /* 0x000fe40000000000 */
[----:B------:R-:W-:Y:S01]  /*0ee0*/  LOP3.LUT R147, R96, 0x3e, RZ, 0xfc, !PT ;  /* 0x0000003e60937812 */ /* 0x000fe200078efcff */
[C---:B------:R-:W-:Y:S01]  /*0ef0*/  IMAD.HI.U32 R16, R4.reuse, R23, RZ ;  /* 0x0000001704107227 */ /* 0x040fe200078e00ff */
[C---:B------:R-:W-:Y:S02]  /*0f00*/  ISETP.GT.U32.AND P1, PT, R43.reuse, R6, PT ;  /* 0x000000062b00720c */ /* 0x040fe40003f24070 */
[C---:B------:R-:W-:Y:S01]  /*0f10*/  ISETP.GT.U32.AND P2, PT, R43.reuse, R7, PT ;  /* 0x000000072b00720c */ /* 0x040fe20003f44070 */
[----:B------:R-:W-:Y:S01]  /*0f20*/  IMAD.HI.U32 R15, R4, R21, RZ ;  /* 0x00000015040f7227 */ /* 0x000fe200078e00ff */
[----:B------:R-:W-:-:S02]  /*0f30*/  ISETP.GT.U32.AND P4, PT, R43, R10, PT ;  /* 0x0000000a2b00720c */ /* 0x000fc40003f84070 */
[----:B------:R-:W-:Y:S01]  /*0f40*/  ISETP.GT.U32.AND P5, PT, R43, R11, PT ;  /* 0x0000000b2b00720c */ /* 0x000fe20003fa4070 */
[----:B------:R-:W-:Y:S01]  /*0f50*/  IMAD.MOV R0, RZ, RZ, -R0 ;  /* 0x000000ffff007224 */ /* 0x000fe200078e0a00 */
[C---:B------:R-:W-:Y:S01]  /*0f60*/  LOP3.LUT R148, R96.reuse, 0x36, RZ, 0xfc, !PT ;  /* 0x0000003660947812 */ /* 0x040fe200078efcff */
[----:B------:R-:W-:Y:S01]  /*0f70*/  IMAD.MOV R20, RZ, RZ, -R13 ;  /* 0x000000ffff147224 */ /* 0x000fe200078e0a0d */
[C---:B------:R-:W-:Y:S01]  /*0f80*/  LOP3.LUT R146, R96.reuse, 0x38, RZ, 0xfc, !PT ;  /* 0x0000003860927812 */ /* 0x040fe200078efcff */
[----:B------:R-:W-:Y:S01]  /*0f90*/  IMAD.MOV R24, RZ, RZ, -R16 ;  /* 0x000000ffff187224 */ /* 0x000fe200078e0a10 */
[----:B------:R-:W-:Y:S01]  /*0fa0*/  LOP3.LUT R145, R96, 0x3a, RZ, 0xfc, !PT ;  /* 0x0000003a60917812 */ /* 0x000fe200078efcff */
[----:B------:R-:W-:Y:S01]  /*0fb0*/  IMAD.HI.U32 R9, R4, R18, RZ ;  /* 0x0000001204097227 */ /* 0x000fe200078e00ff */
[----:B------:R-:W-:-:S03]  /*0fc0*/  LOP3.LUT R144, R96, 0x3c, RZ, 0xfc, !PT ;  /* 0x0000003c60907812 */ /* 0x000fc600078efcff */
[----:B------:R-:W-:Y:S02]  /*0fd0*/  IMAD.MOV R22, RZ, RZ, -R15 ;  /* 0x000000ffff167224 */ /* 0x000fe400078e0a0f */
[C---:B------:R-:W-:Y:S02]  /*0fe0*/  IMAD R15, R43.reuse, R0, R17 ;  /* 0x000000002b0f7224 */ /* 0x040fe400078e0211 */
[C---:B------:R-:W-:Y:S02]  /*0ff0*/  IMAD R17, R43.reuse, R20, R19 ;  /* 0x000000142b117224 */ /* 0x040fe400078e0213 */
[----:B------:R-:W-:Y:S01]  /*1000*/  IMAD R19, R43, R24, R23 ;  /* 0x000000182b137224 */ /* 0x000fe200078e0217 */
[----:B------:R-:W-:Y:S01]  /*1010*/  IABS R23, R161 ;  /* 0x000000a100177213 */ /* 0x000fe20000000000 */
[----:B------:R-:W-:Y:S02]  /*1020*/  IMAD.MOV R9, RZ, RZ, -R9 ;  /* 0x000000ffff097224 */ /* 0x000fe400078e0a09 */
[----:B------:R-:W-:-:S04]  /*1030*/  IMAD.HI.U32 R20, R4, R27, RZ ;  /* 0x0000001b04147227 */ /* 0x000fc800078e00ff */
[C---:B------:R-:W-:Y:S02]  /*1040*/  IMAD R16, R43.reuse, R9, R18 ;  /* 0x000000092b107224 */ /* 0x040fe400078e0212 */
[----:B------:R-:W-:Y:S01]  /*1050*/  IMAD R18, R43, R22, R21 ;  /* 0x000000162b127224 */ /* 0x000fe200078e0215 */
[----:B------:R-:W-:Y:S01]  /*1060*/  IABS R22, R162 ;  /* 0x000000a200167213 */ /* 0x000fe20000000000 */
[----:B------:R-:W-:-:S04]  /*1070*/  IMAD.HI.U32 R9, R4, R23, RZ ;  /* 0x0000001704097227 */ /* 0x000fc800078e00ff */
[----:B------:R-:W-:-:S04]  /*1080*/  IMAD.HI.U32 R21, R4, R29, RZ ;  /* 0x0000001d04157227 */ /* 0x000fc800078e00ff */
[----:B------:R-:W-:Y:S02]  /*1090*/  IMAD.MOV R24, RZ, RZ, -R9 ;  /* 0x000000ffff187224 */ /* 0x000fe400078e0a09 */
[----:B------:R-:W-:Y:S02]  /*10a0*/  IMAD.MOV R28, RZ, RZ, -R20 ;  /* 0x000000ffff1c7224 */ /* 0x000fe400078e0a14 */
[----:B------:R-:W-:-:S04]  /*10b0*/  IMAD.HI.U32 R0, R4, R22, RZ ;  /* 0x0000001604007227 */ /* 0x000fc800078e00ff */
[----:B------:R-:W-:Y:S02]  /*10c0*/  IMAD.MOV R32, RZ, RZ, -R21 ;  /* 0x000000ffff207224 */ /* 0x000fe400078e0a15 */
[----:B------:R-:W-:Y:S02]  /*10d0*/  IMAD R21, R43, R24, R23 ;  /* 0x000000182b157224 */ /* 0x000fe400078e0217 */
[----:B------:R-:W-:-:S04]  /*10e0*/  IMAD.HI.U32 R13, R4, R25, RZ ;  /* 0x00000019040d7227 */ /* 0x000fc800078e00ff */
[C---:B------:R-:W-:Y:S01]  /*10f0*/  IMAD R23, R43.reuse, R28, R27 ;  /* 0x0000001c2b177224 */ /* 0x040fe200078e021b */
[----:B------:R-:W-:Y:S01]  /*1100*/  IABS R27, R157 ;  /* 0x0000009d001b7213 */ /* 0x000fe20000000000 */
[----:B------:R-:W-:Y:S01]  /*1110*/  IMAD.MOV R0, RZ, RZ, -R0 ;  /* 0x000000ffff007224 */ /* 0x000fe200078e0a00 */
[----:B------:R-:W-:Y:S01]  /*1120*/  IABS R28, R156 ;  /* 0x0000009c001c7213 */ /* 0x000fe20000000000 */
[----:B------:R-:W-:Y:S02]  /*1130*/  IMAD.MOV R26, RZ, RZ, -R13 ;  /* 0x000000ffff1a7224 */ /* 0x000fe400078e0a0d */
[C---:B------:R-:W-:Y:S01]  /*1140*/  IMAD R24, R43.reuse, R32, R29 ;  /* 0x000000202b187224 */ /* 0x040fe200078e021d */
[----:B------:R-:W-:Y:S01]  /*1150*/  IABS R29, R155 ;  /* 0x0000009b001d7213 */ /* 0x000fe20000000000 */
[----:B------:R-:W-:Y:S02]  /*1160*/  IMAD R20, R43, R0, R22 ;  /* 0x000000002b147224 */ /* 0x000fe400078e0216 */
[----:B------:R-:W-:-:S04]  /*1170*/  IMAD.HI.U32 R0, R4, R27, RZ ;  /* 0x0000001b04007227 */ /* 0x000fc800078e00ff */
[----:B------:R-:W-:Y:S02]  /*1180*/  IMAD R22, R43, R26, R25 ;  /* 0x0000001a2b167224 */ /* 0x000fe400078e0219 */
[----:B------:R-:W-:-:S04]  /*1190*/  IMAD.HI.U32 R25, R4, R33, RZ ;  /* 0x0000002104197227 */ /* 0x000fc800078e00ff */
[----:B------:R-:W-:-:S04]  /*11a0*/  IMAD.HI.U32 R13, R4, R29, RZ ;  /* 0x0000001d040d7227 */ /* 0x000fc800078e00ff */
[----:B------:R-:W-:Y:S02]  /*11b0*/  IMAD.MOV R0, RZ, RZ, -R0 ;  /* 0x000000ffff007224 */ /* 0x000fe400078e0a00 */
[----:B------:R-:W-:-:S04]  /*11c0*/  IMAD.HI.U32 R26, R4, R35, RZ ;  /* 0x00000023041a7227 */ /* 0x000fc800078e00ff */
[----:B------:R-:W-:Y:S02]  /*11d0*/  IMAD.MOV R34, RZ, RZ, -R25 ;  /* 0x000000ffff227224 */ /* 0x000fe400078e0a19 */
[----:B------:R-:W-:Y:S02]  /*11e0*/  IMAD.MOV R32, RZ, RZ, -R13 ;  /* 0x000000ffff207224 */ /* 0x000fe400078e0a0d */
[----:B------:R-:W-:Y:S02]  /*11f0*/  IMAD R25, R43, R0, R27 ;  /* 0x000000002b197224 */ /* 0x000fe400078e021b */
[----:B------:R-:W-:Y:S02]  /*1200*/  IMAD.MOV R36, RZ, RZ, -R26 ;  /* 0x000000ffff247224 */ /* 0x000fe400078e0a1a */
[----:B------:R-:W-:Y:S02]  /*1210*/  IMAD R0, R3, 0x40, R138 ;  /* 0x0000004003007824 */ /* 0x000fe400078e028a */
[----:B------:R-:W-:-:S02]  /*1220*/  IMAD R27, R43, R32, R29 ;  /* 0x000000202b1b7224 */ /* 0x000fc400078e021d */
[----:B------:R-:W-:Y:S01]  /*1230*/  IMAD R29, R43, R36, R35 ;  /* 0x000000242b1d7224 */ /* 0x000fe200078e0223 */
[----:B------:R-:W-:Y:S01]  /*1240*/  IABS R36, R0 ;  /* 0x0000000000247213 */ /* 0x000fe20000000000 */
[----:B------:R-:W-:Y:S01]  /*1250*/  IMAD.HI.U32 R9, R4, R28, RZ ;  /* 0x0000001c04097227 */ /* 0x000fe200078e00ff */
[----:B------:R-:W-:-:S03]  /*1260*/  IABS R35, R151 ;  /* 0x0000009700237213 */ /* 0x000fc60000000000 */
[----:B------:R-:W-:-:S04]  /*1270*/  IMAD.HI.U32 R2, R2, R36, RZ ;  /* 0x0000002402027227 */ /* 0x000fc800078e00ff */
[----:B------:R-:W-:Y:S02]  /*1280*/  IMAD.MOV R9, RZ, RZ, -R9 ;  /* 0x000000ffff097224 */ /* 0x000fe400078e0a09 */
[----:B------:R-:W-:Y:S02]  /*1290*/  IMAD.MOV R2, RZ, RZ, -R2 ;  /* 0x000000ffff027224 */ /* 0x000fe400078e0a02 */
[C---:B------:R-:W-:Y:S02]  /*12a0*/  IMAD R26, R43.reuse, R9, R28 ;  /* 0x000000092b1a7224 */ /* 0x040fe400078e021c */
[----:B------:R-:W-:Y:S01]  /*12b0*/  IMAD R28, R43, R34, R33 ;  /* 0x000000222b1c7224 */ /* 0x000fe200078e0221 */
[----:B------:R-:W-:Y:S01]  /*12c0*/  IABS R33, R152 ;  /* 0x0000009800217213 */ /* 0x000fe20000000000 */
[----:B------:R-:W-:Y:S01]  /*12d0*/  IMAD R2, R41, R2, R36 ;  /* 0x0000000229027224 */ /* 0x000fe200078e0224 */
[----:B------:R-:W-:Y:S01]  /*12e0*/  IABS R36, R148 ;  /* 0x0000009400247213 */ /* 0x000fe20000000000 */
[----:B------:R-:W-:-:S03]  /*12f0*/  IMAD.HI.U32 R9, R4, R35, RZ ;  /* 0x0000002304097227 */ /* 0x000fc600078e00ff */
[----:B------:R-:W-:Y:S01]  /*1300*/  ISETP.GT.U32.AND P0, PT, R41, R2, PT ;  /* 0x000000022900720c */ /* 0x000fe20003f04070 */
[----:B------:R-:W-:-:S04]  /*1310*/  IMAD.HI.U32 R3, R4, R33, RZ ;  /* 0x0000002104037227 */ /* 0x000fc800078e00ff */
[----:B------:R-:W-:-:S04]  /*1320*/  IMAD.HI.U32 R32, R4, R39, RZ ;  /* 0x0000002704207227 */ /* 0x000fc800078e00ff */
[----:B------:R-:W-:Y:S02]  /*1330*/  IMAD.MOV R34, RZ, RZ, -R3 ;  /* 0x000000ffff227224 */ /* 0x000fe400078e0a03 */
[----:B------:R-:W-:Y:S02]  /*1340*/  IMAD.MOV R38, RZ, RZ, -R9 ;  /* 0x000000ffff267224 */ /* 0x000fe400078e0a09 */
[----:B------:R-:W-:Y:S02]  /*1350*/  IMAD.MOV R42, RZ, RZ, -R32 ;  /* 0x000000ffff2a7224 */ /* 0x000fe400078e0a20 */
[C---:B------:R-:W-:Y:S02]  /*1360*/  IMAD R32, R43.reuse, R34, R33 ;  /* 0x000000222b207224 */ /* 0x040fe400078e0221 */
[C---:B------:R-:W-:Y:S01]  /*1370*/  IMAD R33, R43.reuse, R38, R35 ;  /* 0x000000262b217224 */ /* 0x040fe200078e0223 */
[----:B------:R-:W-:Y:S01]  /*1380*/  IABS R38, R146 ;  /* 0x0000009200267213 */ /* 0x000fe20000000000 */
[----:B------:R-:W-:Y:S01]  /*1390*/  IMAD R35, R43, R42, R39 ;  /* 0x0000002a2b237224 */ /* 0x000fe200078e0227 */
[----:B------:R-:W-:Y:S01]  /*13a0*/  IABS R39, R147 ;  /* 0x0000009300277213 */ /* 0x000fe20000000000 */
[----:B------:R-:W-:Y:S01]  /*13b0*/  IMAD.HI.U32 R13, R4, R37, RZ ;  /* 0x00000025040d7227 */ /* 0x000fe200078e00ff */
[----:B------:R-:W-:-:S03]  /*13c0*/  IABS R42, R144 ;  /* 0x00000090002a7213 */ /* 0x000fc60000000000 */
[----:B------:R-:W-:Y:S01]  /*13d0*/  @!P0 IMAD.IADD R2, R2, 0x1, -R41 ;  /* 0x0000000102028824 */ /* 0x000fe200078e0a29 */
[----:B------:R-:W-:Y:S01]  /*13e0*/  ISETP.GT.U32.AND P0, PT, R43, R5, PT ;  /* 0x000000052b00720c */ /* 0x000fe20003f04070 */
[----:B------:R-:W-:Y:S02]  /*13f0*/  IMAD.MOV R40, RZ, RZ, -R13 ;  /* 0x000000ffff287224 */ /* 0x000fe400078e0a0d */
[----:B------:R-:W-:Y:S01]  /*1400*/  IMAD.HI.U32 R13, R4, R39, RZ ;  /* 0x00000027040d7227 */ /* 0x000fe200078e00ff */
[----:B------:R-:W-:-:S03]  /*1410*/  ISETP.GT.U32.AND P3, PT, R41, R2, PT ;  /* 0x000000022900720c */ /* 0x000fc60003f64070 */
[----:B------:R-:W-:Y:S02]  /*1420*/  IMAD.MOV R44, RZ, RZ, -R13 ;  /* 0x000000ffff2c7224 */ /* 0x000fe400078e0a0d */
[----:B------:R-:W-:Y:S01]  /*1430*/  @!P1 IMAD.IADD R6, R6, 0x1, -R43 ;  /* 0x0000000106069824 */ /* 0x000fe200078e0a2b */
[C---:B------:R-:W-:Y:S01]  /*1440*/  ISETP.GT.U32.AND P1, PT, R43.reuse, R15, PT ;  /* 0x0000000f2b00720c */ /* 0x040fe20003f24070 */
[----:B------:R-:W-:Y:S02]  /*1450*/  IMAD R39, R43, R44, R39 ;  /* 0x0000002c2b277224 */ /* 0x000fe400078e0227 */
[--C-:B------:R-:W-:Y:S01]  /*1460*/  @!P0 IMAD.IADD R5, R5, 0x1, -R43.reuse ;  /* 0x0000000105058824 */ /* 0x100fe200078e0a2b */
[----:B------:R-:W-:Y:S01]  /*1470*/  ISETP.GT.U32.AND P0, PT, R43, R14, PT ;  /* 0x0000000e2b00720c */ /* 0x000fe20003f04070 */
[----:B------:R-:W-:Y:S01]  /*1480*/  @!P2 IMAD.IADD R7, R7, 0x1, -R43 ;  /* 0x000000010707a824 */ /* 0x000fe200078e0a2b */
[C---:B------:R-:W-:Y:S01]  /*1490*/  ISETP.GT.U32.AND P6, PT, R43.reuse, R39, PT ;  /* 0x000000272b00720c */ /* 0x040fe20003fc4070 */
[----:B------:R-:W-:Y:S01]  /*14a0*/  @!P3 IMAD.IADD R2, R2, 0x1, -R41 ;  /* 0x000000010202b824 */ /* 0x000fe200078e0a29 */
[C---:B------:R-:W-:Y:S01]  /*14b0*/  ISETP.GT.U32.AND P3, PT, R43.reuse, R8, PT ;  /* 0x000000082b00720c */ /* 0x040fe20003f64070 */
[--C-:B------:R-:W-:Y:S01]  /*14c0*/  @!P4 IMAD.IADD R10, R10, 0x1, -R43.reuse ;  /* 0x000000010a0ac824 */ /* 0x100fe200078e0a2b */
[----:B------:R-:W-:Y:S01]  /*14d0*/  ISETP.GT.U32.AND P2, PT, R43, R5, PT ;  /* 0x000000052b00720c */ /* 0x000fe20003f44070 */
[--C-:B------:R-:W-:Y:S01]  /*14e0*/  @!P5 IMAD.IADD R11, R11, 0x1, -R43.reuse ;  /* 0x000000010b0bd824 */ /* 0x100fe200078e0a2b */
[----:B------:R-:W-:Y:S01]  /*14f0*/  ISETP.GT.U32.AND P4, PT, R43, R6, PT ;  /* 0x000000062b00720c */ /* 0x000fe20003f84070 */
[----:B------:R-:W-:Y:S01]  /*1500*/  @!P1 IMAD.IADD R15, R15, 0x1, -R43 ;  /* 0x000000010f0f9824 */ /* 0x000fe200078e0a2b */
[C---:B------:R-:W-:Y:S01]  /*1510*/  ISETP.GT.U32.AND P1, PT, R43.reuse, R10, PT ;  /* 0x0000000a2b00720c */ /* 0x040fe20003f24070 */
[C---:B------:R-:W-:Y:S01]  /*1520*/  IMAD R34, R43.reuse, R40, R37 ;  /* 0x000000282b227224 */ /* 0x040fe200078e0225 */
[----:B------:R-:W-:Y:S01]  /*1530*/  IABS R40, R145 ;  /* 0x0000009100287213 */ /* 0x000fe20000000000 */
[--C-:B------:R-:W-:Y:S01]  /*1540*/  @!P0 IMAD.IADD R14, R14, 0x1, -R43.reuse ;  /* 0x000000010e0e8824 */ /* 0x100fe200078e0a2b */
[----:B------:R-:W-:Y:S01]  /*1550*/  ISETP.GT.U32.AND P5, PT, R43, R15, PT ;  /* 0x0000000f2b00720c */ /* 0x000fe20003fa4070 */
[--C-:B------:R-:W-:Y:S01]  /*1560*/  @!P6 IMAD.IADD R39, R39, 0x1, -R43.reuse ;  /* 0x000000012727e824 */ /* 0x100fe200078e0a2b */
[----:B------:R-:W-:Y:S01]  /*1570*/  ISETP.GT.U32.AND P6, PT, R43, R12, PT ;  /* 0x0000000c2b00720c */ /* 0x000fe20003fc4070 */
[----:B------:R-:W-:-:S02]  /*1580*/  @!P3 IMAD.IADD R8, R8, 0x1, -R43 ;  /* 0x000000010808b824 */ /* 0x000fc400078e0a2b */
[--C-:B------:R-:W-:Y:S01]  /*1590*/  @!P2 IMAD.IADD R5, R5, 0x1, -R43.reuse ;  /* 0x000000010505a824 */ /* 0x100fe200078e0a2b */
[C---:B------:R-:W-:Y:S01]  /*15a0*/  ISETP.GT.U32.AND P3, PT, R43.reuse, R39, PT ;  /* 0x000000272b00720c */ /* 0x040fe20003f64070 */
[--C-:B------:R-:W-:Y:S01]  /*15b0*/  @!P4 IMAD.IADD R6, R6, 0x1, -R43.reuse ;  /* 0x000000010606c824 */ /* 0x100fe200078e0a2b */
[C---:B------:R-:W-:Y:S01]  /*15c0*/  ISETP.GT.U32.AND P0, PT, R43.reuse, R8, PT ;  /* 0x000000082b00720c */ /* 0x040fe20003f04070 */
[--C-:B------:R-:W-:Y:S01]  /*15d0*/  @!P1 IMAD.IADD R10, R10, 0x1, -R43.reuse ;  /* 0x000000010a0a9824 */ /* 0x100fe200078e0a2b */
[C---:B------:R-:W-:Y:S01]  /*15e0*/  ISETP.GT.U32.AND P2, PT, R43.reuse, R11, PT ;  /* 0x0000000b2b00720c */ /* 0x040fe20003f44070 */
[----:B------:R-:W-:Y:S01]  /*15f0*/  IMAD.HI.U32 R3, R4, R36, RZ ;  /* 0x0000002404037227 */ /* 0x000fe200078e00ff */
[C---:B------:R-:W-:Y:S02]  /*1600*/  ISETP.GT.U32.AND P1, PT, R43.reuse, R18, PT ;  /* 0x000000122b00720c */ /* 0x040fe40003f24070 */
[C---:B------:R-:W-:Y:S01]  /*1610*/  ISETP.GT.U32.AND P4, PT, R43.reuse, R14, PT ;  /* 0x0000000e2b00720c */ /* 0x040fe20003f84070 */
[--C-:B------:R-:W-:Y:S01]  /*1620*/  @!P6 IMAD.IADD R12, R12, 0x1, -R43.reuse ;  /* 0x000000010c0ce824 */ /* 0x100fe200078e0a2b */
[----:B------:R-:W-:Y:S01]  /*1630*/  ISETP.GT.U32.AND P6, PT, R43, R7, PT ;  /* 0x000000072b00720c */ /* 0x000fe20003fc4070 */
[--C-:B------:R-:W-:Y:S01]  /*1640*/  @!P5 IMAD.IADD R15, R15, 0x1, -R43.reuse ;  /* 0x000000010f0fd824 */ /* 0x100fe200078e0a2b */
[----:B------:R-:W-:Y:S01]  /*1650*/  ISETP.GT.U32.AND P5, PT, R43, R22, PT ;  /* 0x000000162b00720c */ /* 0x000fe20003fa4070 */
[--C-:B------:R-:W-:Y:S01]  /*1660*/  @!P3 IMAD.IADD R39, R39, 0x1, -R43.reuse ;  /* 0x000000012727b824 */ /* 0x100fe200078e0a2b */
[C---:B------:R-:W-:Y:S01]  /*1670*/  ISETP.GT.U32.AND P3, PT, R43.reuse, R12, PT ;  /* 0x0000000c2b00720c */ /* 0x040fe20003f64070 */
[--C-:B------:R-:W-:Y:S01]  /*1680*/  @!P0 IMAD.IADD R8, R8, 0x1, -R43.reuse ;  /* 0x0000000108088824 */ /* 0x100fe200078e0a2b */
[----:B------:R-:W-:Y:S01]  /*1690*/  ISETP.GT.U32.AND P0, PT, R43, R17, PT ;  /* 0x000000112b00720c */ /* 0x000fe20003f04070 */
[--C-:B------:R-:W-:Y:S01]  /*16a0*/  @!P2 IMAD.IADD R11, R11, 0x1, -R43.reuse ;  /* 0x000000010b0ba824 */ /* 0x100fe200078e0a2b */
[C---:B------:R-:W-:Y:S01]  /*16b0*/  ISETP.GT.U32.AND P2, PT, R43.reuse, R19, PT ;  /* 0x000000132b00720c */ /* 0x040fe20003f44070 */
[--C-:B------:R-:W-:Y:S01]  /*16c0*/  @!P1 IMAD.IADD R18, R18, 0x1, -R43.reuse ;  /* 0x0000000112129824 */ /* 0x100fe200078e0a2b */
[C---:B------:R-:W-:Y:S01]  /*16d0*/  ISETP.GT.U32.AND P1, PT, R43.reuse, R25, PT ;  /* 0x000000192b00720c */ /* 0x040fe20003f24070 */
[--C-:B------:R-:W-:Y:S01]  /*16e0*/  @!P4 IMAD.IADD R14, R14, 0x1, -R43.reuse ;  /* 0x000000010e0ec824 */ /* 0x100fe200078e0a2b */
[----:B------:R-:W-:Y:S01]  /*16f0*/  ISETP.GT.U32.AND P4, PT, R43, R21, PT ;  /* 0x000000152b00720c */ /* 0x000fe20003f84070 */
[--C-:B------:R-:W-:Y:S01]  /*1700*/  @!P6 IMAD.IADD R7, R7, 0x1, -R43.reuse ;  /* 0x000000010707e824 */ /* 0x100fe200078e0a2b */
[----:B------:R-:W-:Y:S01]  /*1710*/  ISETP.GT.U32.AND P6, PT, R43, R16, PT ;  /* 0x000000102b00720c */ /* 0x000fe20003fc4070 */
[----:B------:R-:W-:-:S02]  /*1720*/  @!P5 IMAD.IADD R22, R22, 0x1, -R43 ;  /* 0x000000011616d824 */ /* 0x000fc400078e0a2b */
[--C-:B------:R-:W-:Y:S01]  /*1730*/  @!P3 IMAD.IADD R12, R12, 0x1, -R43.reuse ;  /* 0x000000010c0cb824 */ /* 0x100fe200078e0a2b */
[----:B------:R-:W-:Y:S01]  /*1740*/  ISETP.GT.U32.AND P3, PT, R43, R20, PT ;  /* 0x000000142b00720c */ /* 0x000fe20003f64070 */
[--C-:B------:R-:W-:Y:S01]  /*1750*/  @!P0 IMAD.IADD R17, R17, 0x1, -R43.reuse ;  /* 0x0000000111118824 */ /* 0x100fe200078e0a2b */
[----:B------:R-:W-:Y:S01]  /*1760*/  ISETP.GT.U32.AND P0, PT, R43, R24, PT ;  /* 0x000000182b00720c */ /* 0x000fe20003f04070 */
[--C-:B------:R-:W-:Y:S01]  /*1770*/  @!P2 IMAD.IADD R19, R19, 0x1, -R43.reuse ;  /* 0x000000011313a824 */ /* 0x100fe200078e0a2b */
[----:B------:R-:W-:Y:S01]  /*1780*/  ISETP.GT.U32.AND P2, PT, R43, R26, PT ;  /* 0x0000001a2b00720c */ /* 0x000fe20003f44070 */
[--C-:B------:R-:W-:Y:S02]  /*1790*/  @!P1 IMAD.IADD R25, R25, 0x1, -R43.reuse ;  /* 0x0000000119199824 */ /* 0x100fe400078e0a2b */
[--C-:B------:R-:W-:Y:S01]  /*17a0*/  @!P4 IMAD.IADD R21, R21, 0x1, -R43.reuse ;  /* 0x000000011515c824 */ /* 0x100fe200078e0a2b */
[C---:B------:R-:W-:Y:S01]  /*17b0*/  ISETP.GT.U32.AND P1, PT, R43.reuse, R19, PT ;  /* 0x000000132b00720c */ /* 0x040fe20003f24070 */
[----:B------:R-:W-:Y:S01]  /*17c0*/  @!P6 IMAD.IADD R16, R16, 0x1, -R43 ;  /* 0x000000011010e824 */ /* 0x000fe200078e0a2b */
[C---:B------:R-:W-:Y:S01]  /*17d0*/  ISETP.GT.U32.AND P6, PT, R43.reuse, R23, PT ;  /* 0x000000172b00720c */ /* 0x040fe20003fc4070 */
[----:B------:R-:W-:Y:S01]  /*17e0*/  IMAD.MOV R37, RZ, RZ, -R3 ;  /* 0x000000ffff257224 */ /* 0x000fe200078e0a03 */
[C---:B------:R-:W-:Y:S01]  /*17f0*/  ISETP.GT.U32.AND P4, PT, R43.reuse, R28, PT ;  /* 0x0000001c2b00720c */ /* 0x040fe20003f84070 */
[--C-:B------:R-:W-:Y:S01]  /*1800*/  @!P3 IMAD.IADD R20, R20, 0x1, -R43.reuse ;  /* 0x000000011414b824 */ /* 0x100fe200078e0a2b */
[C---:B------:R-:W-:Y:S01]  /*1810*/  ISETP.GT.U32.AND P3, PT, R43.reuse, R27, PT ;  /* 0x0000001b2b00720c */ /* 0x040fe20003f64070 */
[--C-:B------:R-:W-:Y:S01]  /*1820*/  @!P0 IMAD.IADD R24, R24, 0x1, -R43.reuse ;  /* 0x0000000118188824 */ /* 0x100fe200078e0a2b */
[C---:B------:R-:W-:Y:S01]  /*1830*/  ISETP.GT.U32.AND P5, PT, R43.reuse, R16, PT ;  /* 0x000000102b00720c */ /* 0x040fe20003fa4070 */
[----:B------:R-:W-:Y:S01]  /*1840*/  @!P2 IMAD.IADD R26, R26, 0x1, -R43 ;  /* 0x000000011a1aa824 */ /* 0x000fe200078e0a2b */
[C---:B------:R-:W-:Y:S01]  /*1850*/  ISETP.GT.U32.AND P0, PT, R43.reuse, R18, PT ;  /* 0x000000122b00720c */ /* 0x040fe20003f04070 */
[----:B------:R-:W-:Y:S01]  /*1860*/  IMAD.HI.U32 R9, R4, R38, RZ ;  /* 0x0000002604097227 */ /* 0x000fe200078e00ff */
[----:B------:R-:W-:-:S03]  /*1870*/  ISETP.GT.U32.AND P2, PT, R43, R20, PT ;  /* 0x000000142b00720c */ /* 0x000fc60003f44070 */
[--C-:B------:R-:W-:Y:S01]  /*1880*/  @!P6 IMAD.IADD R23, R23, 0x1, -R43.reuse ;  /* 0x000000011717e824 */ /* 0x100fe200078e0a2b */
[----:B------:R-:W-:Y:S01]  /*1890*/  ISETP.GT.U32.AND P6, PT, R43, R17, PT ;  /* 0x000000112b00720c */ /* 0x000fe20003fc4070 */
[--C-:B------:R-:W-:Y:S01]  /*18a0*/  @!P1 IMAD.IADD R19, R19, 0x1, -R43.reuse ;  /* 0x0000000113139824 */ /* 0x100fe200078e0a2b */
[----:B------:R-:W-:Y:S01]  /*18b0*/  ISETP.GT.U32.AND P1, PT, R43, R25, PT ;  /* 0x000000192b00720c */ /* 0x000fe20003f24070 */
[--C-:B------:R-:W-:Y:S01]  /*18c0*/  @!P3 IMAD.IADD R27, R27, 0x1, -R43.reuse ;  /* 0x000000011b1bb824 */ /* 0x100fe200078e0a2b */
[C---:B------:R-:W-:Y:S01]  /*18d0*/  ISETP.GT.U32.AND P3, PT, R43.reuse, R21, PT ;  /* 0x000000152b00720c */ /* 0x040fe20003f64070 */
[--C-:B------:R-:W-:Y:S01]  /*18e0*/  @!P5 IMAD.IADD R16, R16, 0x1, -R43.reuse ;  /* 0x000000011010d824 */ /* 0x100fe200078e0a2b */
[C---:B------:R-:W-:Y:S01]  /*18f0*/  ISETP.GT.U32.AND P5, PT, R43.reuse, R23, PT ;  /* 0x000000172b00720c */ /* 0x040fe20003fa4070 */
[--C-:B------:R-:W-:Y:S01]  /*1900*/  @!P4 IMAD.IADD R28, R28, 0x1, -R43.reuse ;  /* 0x000000011c1cc824 */ /* 0x100fe200078e0a2b */
[C---:B------:R-:W-:Y:S01]  /*1910*/  ISETP.GT.U32.AND P4, PT, R43.reuse, R22, PT ;  /* 0x000000162b00720c */ /* 0x040fe20003f84070 */
[--C-:B------:R-:W-:Y:S01]  /*1920*/  @!P0 IMAD.IADD R18, R18, 0x1, -R43.reuse ;  /* 0x0000000112128824 */ /* 0x100fe200078e0a2b */
[C---:B------:R-:W-:Y:S01]  /*1930*/  ISETP.GT.U32.AND P0, PT, R43.reuse, R24, PT ;  /* 0x000000182b00720c */ /* 0x040fe20003f04070 */
[----:B------:R-:W-:Y:S01]  /*1940*/  @!P2 IMAD.IADD R20, R20, 0x1, -R43 ;  /* 0x000000011414a824 */ /* 0x000fe200078e0a2b */
[----:B------:R-:W-:Y:S01]  /*1950*/  ISETP.GT.U32.AND P2, PT, R43, R26, PT ;  /* 0x0000001a2b00720c */ /* 0x000fe20003f44070 */
[----:B------:R-:W-:-:S04]  /*1960*/  IMAD.HI.U32 R13, R4, R40, RZ ;  /* 0x00000028040d7227 */ /* 0x000fc800078e00ff */
[--C-:B------:R-:W-:Y:S01]  /*1970*/  @!P3 IMAD.IADD R21, R21, 0x1, -R43.reuse ;  /* 0x000000011515b824 */ /* 0x100fe200078e0a2b */
[----:B------:R-:W-:Y:S01]  /*1980*/  ISETP.GT.U32.AND P3, PT, R43, R27, PT ;  /* 0x0000001b2b00720c */ /* 0x000fe20003f64070 */
[--C-:B------:R-:W-:Y:S01]  /*1990*/  @!P5 IMAD.IADD R23, R23, 0x1, -R43.reuse ;  /* 0x000000011717d824 */ /* 0x100fe200078e0a2b */
[----:B------:R-:W-:Y:S01]  /*19a0*/  ISETP.GT.U32.AND P5, PT, R43, R32, PT ;  /* 0x000000202b00720c */ /* 0x000fe20003fa4070 */
[----:B------:R-:W-:Y:S01]  /*19b0*/  @!P1 IMAD.IADD R25, R25, 0x1, -R43 ;  /* 0x0000000119199824 */ /* 0x000fe200078e0a2b */
[----:B------:R-:W-:Y:S01]  /*19c0*/  ISETP.GT.U32.AND P1, PT, R43, R34, PT ;  /* 0x000000222b00720c */ /* 0x000fe20003f24070 */
[----:B------:R-:W-:-:S04]  /*19d0*/  IMAD.HI.U32 R3, R4, R42, RZ ;  /* 0x0000002a04037227 */ /* 0x000fc800078e00ff */
[----:B------:R-:W-:Y:S02]  /*19e0*/  IMAD R4, R43, R37, R36 ;  /* 0x000000252b047224 */ /* 0x000fe400078e0224 */
        /* <DEDUP_REMOVED lines=10> */
[C---:B------:R-:W-:Y:S01]  /*1a90*/  ISETP.GT.U32.AND P2, PT, R43.reuse, R35, PT ;  /* 0x000000232b00720c */ /* 0x040fe20003f44070 */
[----:B------:R-:W-:Y:S01]  /*1aa0*/  @!P1 IMAD.IADD R34, R34, 0x1, -R43 ;  /* 0x0000000122229824 */ /* 0x000fe200078e0a2b */
[C---:B------:R-:W-:Y:S01]  /*1ab0*/  ISETP.GT.U32.AND P1, PT, R43.reuse, R32, PT ;  /* 0x000000202b00720c */ /* 0x040fe20003f24070 */
[----:B------:R-:W-:Y:S02]  /*1ac0*/  IMAD.MOV R9, RZ, RZ, -R9 ;  /* 0x000000ffff097224 */ /* 0x000fe400078e0a09 */
[----:B------:R-:W-:Y:S02]  /*1ad0*/  IMAD.MOV R13, RZ, RZ, -R13 ;  /* 0x000000ffff0d7224 */ /* 0x000fe400078e0a0d */
[----:B------:R-:W-:Y:S02]  /*1ae0*/  IMAD.MOV R3, RZ, RZ, -R3 ;  /* 0x000000ffff037224 */ /* 0x000fe400078e0a03 */
[----:B------:R-:W-:-:S02]  /*1af0*/  IMAD R36, R43, R9, R38 ;  /* 0x000000092b247224 */ /* 0x000fc400078e0226 */
[C---:B------:R-:W-:Y:S01]  /*1b00*/  IMAD R37, R43.reuse, R13, R40 ;  /* 0x0000000d2b257224 */ /* 0x040fe200078e0228 */
[----:B------:R-:W0:Y:S01]  /*1b10*/  LDS R9, [UR9] ;  /* 0x00000009ff097984 */ /* 0x000e220008000800 */
[C---:B------:R-:W-:Y:S02]  /*1b20*/  IMAD R38, R43.reuse, R3, R42 ;  /* 0x000000032b267224 */ /* 0x040fe400078e022a */
        /* <DEDUP_REMOVED lines=12> */
[----:B------:R-:W-:Y:S01]  /*1bf0*/  IMAD.MOV.U32 R56, RZ, RZ, R2 ;  /* 0x000000ffff387224 */ /* 0x000fe200078e0002 */
[----:B------:R-:W-:Y:S01]  /*1c00*/  ISETP.GT.U32.AND P0, PT, R43, R29, PT ;  /* 0x0000001d2b00720c */ /* 0x000fe20003f04070 */
[--C-:B------:R-:W-:Y:S01]  /*1c10*/  @!P6 IMAD.IADD R36, R36, 0x1, -R43.reuse ;  /* 0x000000012424e824 */ /* 0x100fe200078e0a2b */
[----:B------:R-:W-:Y:S01]  /*1c20*/  ISETP.NE.AND P6, PT, R30, RZ, PT ;  /* 0x000000ff1e00720c */ /* 0x000fe20003fc5270 */
[--C-:B------:R-:W-:Y:S01]  /*1c30*/  @!P4 IMAD.IADD R37, R37, 0x1, -R43.reuse ;  /* 0x000000012525c824 */ /* 0x100fe200078e0a2b */
[----:B------:R-:W-:Y:S01]  /*1c40*/  ISETP.GE.AND P4, PT, R0, RZ, PT ;  /* 0x000000ff0000720c */ /* 0x000fe20003f86270 */
[--C-:B------:R-:W-:Y:S01]  /*1c50*/  @!P5 IMAD.IADD R38, R38, 0x1, -R43.reuse ;  /* 0x000000012626d824 */ /* 0x100fe200078e0a2b */
[----:B------:R-:W-:Y:S01]  /*1c60*/  LOP3.LUT R2, RZ, R31, RZ, 0x33, !PT ;  /* 0x0000001fff027212 */ /* 0x000fe200078e33ff */
[--C-:B------:R-:W-:Y:S01]  /*1c70*/  @!P3 IMAD.IADD R34, R34, 0x1, -R43.reuse ;  /* 0x000000012222b824 */ /* 0x100fe200078e0a2b */
[----:B------:R-:W-:Y:S01]  /*1c80*/  ISETP.GT.U32.AND P3, PT, R43, R37, PT ;  /* 0x000000252b00720c */ /* 0x000fe20003f64070 */
[--C-:B------:R-:W-:Y:S01]  /*1c90*/  @!P2 IMAD.IADD R33, R33, 0x1, -R43.reuse ;  /* 0x000000012121a824 */ /* 0x100fe200078e0a2b */
[C---:B------:R-:W-:Y:S01]  /*1ca0*/  ISETP.GT.U32.AND P2, PT, R43.reuse, R36, PT ;  /* 0x000000242b00720c */ /* 0x040fe20003f44070 */
[----:B------:R-:W-:Y:S01]  /*1cb0*/  @!P1 IMAD.IADD R4, R4, 0x1, -R43 ;  /* 0x0000000104049824 */ /* 0x000fe200078e0a2b */
[----:B------:R-:W-:Y:S01]  /*1cc0*/  ISETP.GT.U32.AND P5, PT, R43, R38, PT ;  /* 0x000000262b00720c */ /* 0x000fe20003fa4070 */
[----:B------:R-:W-:Y:S01]  /*1cd0*/  IMAD.SHL.U32 R3, R100, 0x200000, RZ ;  /* 0x0020000064037824 */ /* 0x000fe200078e00ff */
[----:B------:R-:W-:Y:S01]  /*1ce0*/  ISETP.GE.AND P1, PT, R96, RZ, PT ;  /* 0x000000ff6000720c */ /* 0x000fe20003f26270 */
[----:B------:R-:W-:-:S02]  /*1cf0*/  IMAD.MOV.U32 R45, RZ, RZ, R26 ;  /* 0x000000ffff2d7224 */ /* 0x000fc400078e001a */
[----:B------:R-:W-:Y:S01]  /*1d00*/  @!P4 IMAD.MOV R56, RZ, RZ, -R56 ;  /* 0x000000ffff38c224 */ /* 0x000fe200078e0a38 */
[----:B------:R-:W-:Y:S01]  /*1d10*/  ISETP.GE.AND P4, PT, R94, RZ, PT ;  /* 0x000000ff5e00720c */ /* 0x000fe20003f86270 */
[----:B------:R-:W-:Y:S01]  /*1d20*/  IMAD.MOV.U32 R47, RZ, RZ, R27 ;  /* 0x000000ffff2f7224 */ /* 0x000fe200078e001b */
[----:B------:R-:W-:Y:S01]  /*1d30*/  LOP3.LUT R3, R3, 0x600000, RZ, 0xc0, !PT ;  /* 0x0060000003037812 */ /* 0x000fe200078ec0ff */
[--C-:B------:R-:W-:Y:S01]  /*1d40*/  @!P3 IMAD.IADD R37, R37, 0x1, -R43.reuse ;  /* 0x000000012525b824 */ /* 0x100fe200078e0a2b */
[----:B------:R-:W-:Y:S01]  /*1d50*/  ISETP.GE.AND P3, PT, R171, RZ, PT ;  /* 0x000000ffab00720c */ /* 0x000fe20003f66270 */
[--C-:B------:R-:W-:Y:S01]  /*1d60*/  @!P2 IMAD.IADD R36, R36, 0x1, -R43.reuse ;  /* 0x000000012424a824 */ /* 0x100fe200078e0a2b */
[----:B------:R-:W-:Y:S01]  /*1d70*/  ISETP.GE.AND P2, PT, R95, RZ, PT ;  /* 0x000000ff5f00720c */ /* 0x000fe20003f46270 */
[----:B------:R-:W-:Y:S01]  /*1d80*/  @!P5 IMAD.IADD R38, R38, 0x1, -R43 ;  /* 0x000000012626d824 */ /* 0x000fe200078e0a2b */
[----:B------:R-:W-:Y:S01]  /*1d90*/  ISETP.GE.AND P5, PT, R172, RZ, PT ;  /* 0x000000ffac00720c */ /* 0x000fe20003fa6270 */
[----:B------:R-:W-:Y:S01]  /*1da0*/  @!P1 IMAD.MOV R5, RZ, RZ, -R5 ;  /* 0x000000ffff059224 */ /* 0x000fe200078e0a05 */
[----:B------:R-:W-:Y:S01]  /*1db0*/  ISETP.GE.AND P1, PT, R170, RZ, PT ;  /* 0x000000ffaa00720c */ /* 0x000fe20003f26270 */
[----:B------:R-:W-:Y:S01]  /*1dc0*/  @!P0 IMAD.IADD R29, R29, 0x1, -R43 ;  /* 0x000000011d1d8824 */ /* 0x000fe200078e0a2b */
[----:B------:R-:W-:Y:S01]  /*1dd0*/  R2UR UR10, R3 ;  /* 0x00000000030a72ca */ /* 0x000fe200000e0000 */
[----:B------:R-:W-:Y:S01]  /*1de0*/  @!P4 IMAD.MOV R7, RZ, RZ, -R7 ;  /* 0x000000ffff07c224 */ /* 0x000fe200078e0a07 */
[----:B------:R-:W-:Y:S01]  /*1df0*/  ISETP.GE.AND P4, PT, R168, RZ, PT ;  /* 0x000000ffa800720c */ /* 0x000fe20003f86270 */
[----:B------:R-:W-:Y:S01]  /*1e00*/  IMAD.MOV.U32 R3, RZ, RZ, R17 ;  /* 0x000000ffff037224 */ /* 0x000fe200078e0011 */
[----:B------:R-:W-:Y:S01]  /*1e10*/  ISETP.GT.U32.AND P0, PT, R43, R35, PT ;  /* 0x000000232b00720c */ /* 0x000fe20003f04070 */
[----:B------:R-:W-:Y:S01]  /*1e20*/  @!P3 IMAD.MOV R10, RZ, RZ, -R10 ;  /* 0x000000ffff0ab224 */ /* 0x000fe200078e0a0a */
[----:B------:R-:W-:Y:S01]  /*1e30*/  ISETP.GE.AND P3, PT, R166, RZ, PT ;  /* 0x000000ffa600720c */ /* 0x000fe20003f66270 */
[----:B------:R-:W-:Y:S01]  /*1e40*/  @!P2 IMAD.MOV R6, RZ, RZ, -R6 ;  /* 0x000000ffff06a224 */ /* 0x000fe200078e0a06 */
[----:B------:R-:W-:Y:S01]  /*1e50*/  ISETP.GE.AND P2, PT, R169, RZ, PT ;  /* 0x000000ffa900720c */ /* 0x000fe20003f46270 */
[----:B------:R-:W-:Y:S01]  /*1e60*/  @!P5 IMAD.MOV R8, RZ, RZ, -R8 ;  /* 0x000000ffff08d224 */ /* 0x000fe200078e0a08 */
[----:B------:R-:W-:Y:S01]  /*1e70*/  ISETP.GE.AND P5, PT, R167, RZ, PT ;  /* 0x000000ffa700720c */ /* 0x000fe20003fa6270 */
[----:B------:R-:W-:Y:S01]  /*1e80*/  @!P1 IMAD.MOV R11, RZ, RZ, -R11 ;  /* 0x000000ffff0b9224 */ /* 0x000fe200078e0a0b */
[----:B------:R-:W-:Y:S01]  /*1e90*/  ISETP.GE.AND P1, PT, R165, RZ, PT ;  /* 0x000000ffa500720c */ /* 0x000fe20003f26270 */
[----:B-----5:R-:W-:Y:S01]  /*1ea0*/  IMAD R13, R139, R134, RZ ;  /* 0x000000868b0d7224 */ /* 0x020fe200078e02ff */
[----:B0-----:R-:W-:Y:S01]  /*1eb0*/  R2UR UR8, R9 ;  /* 0x00000000090872ca */ /* 0x001fe200000e0000 */
[----:B------:R-:W-:Y:S01]  /*1ec0*/  @!P4 IMAD.MOV R14, RZ, RZ, -R14 ;  /* 0x000000ffff0ec224 */ /* 0x000fe200078e0a0e */
[----:B------:R-:W-:Y:S01]  /*1ed0*/  ISETP.GE.AND P4, PT, R163, RZ, PT ;  /* 0x000000ffa300720c */ /* 0x000fe20003f86270 */
[----:B------:R-:W-:Y:S01]  /*1ee0*/  IMAD.MOV.U32 R49, RZ, RZ, R28 ;  /* 0x000000ffff317224 */ /* 0x000fe200078e001c */
[----:B------:R-:W-:Y:S01]  /*1ef0*/  @!P6 LOP3.LUT R56, RZ, R30, RZ, 0x33, !PT ;  /* 0x0000001eff38e212 */ /* 0x000fe200078e33ff */
        /* <DEDUP_REMOVED lines=8> */
[----:B------:R-:W-:Y:S01]  /*1f80*/  IMAD.MOV.U32 R51, RZ, RZ, R29 ;  /* 0x000000ffff337224 */ /* 0x000fe200078e001d */
[----:B------:R-:W-:Y:S01]  /*1f90*/  ISETP.GE.AND P6, PT, R147, RZ, PT ;  /* 0x000000ff9300720c */ /* 0x000fe20003fc6270 */
[----:B------:R-:W-:Y:S01]  /*1fa0*/  @!P4 IMAD.MOV R19, RZ, RZ, -R19 ;  /* 0x000000ffff13c224 */ /* 0x000fe200078e0a13 */
[----:B------:R-:W-:Y:S01]  /*1fb0*/  ISETP.GE.AND P4, PT, R158, RZ, PT ;  /* 0x000000ff9e00720c */ /* 0x000fe20003f86270 */
[----:B------:R-:W-:Y:S01]  /*1fc0*/  IMAD.MOV.U32 R53, RZ, RZ, R32 ;  /* 0x000000ffff357224 */ /* 0x000fe200078e0020 */
[----:B------:R-:W-:Y:S01]  /*1fd0*/  UIADD3 UR10, UPT, UPT, UR8, UR10, URZ ;  /* 0x0000000a080a7290 */ /* 0x000fe2000fffe0ff */
        /* <DEDUP_REMOVED lines=8> */
[----:B------:R-:W-:-:S02]  /*2060*/  IMAD.MOV.U32 R55, RZ, RZ, R33 ;  /* 0x000000ffff377224 */ /* 0x000fc400078e0021 */
[----:B------:R-:W-:Y:S01]  /*2070*/  @!P4 IMAD.MOV R24, RZ, RZ, -R24 ;  /* 0x000000ffff18c224 */ /* 0x000fe200078e0a18 */
[----:B------:R-:W-:Y:S01]  /*2080*/  ISETP.GE.AND P4, PT, R153, RZ, PT ;  /* 0x000000ff9900720c */ /* 0x000fe20003f86270 */
[----:B------:R-:W-:Y:S02]  /*2090*/  IMAD.MOV.U32 R57, RZ, RZ, R34 ;  /* 0x000000ffff397224 */ /* 0x000fe400078e0022 */
        /* <DEDUP_REMOVED lines=8> */
[----:B------:R-:W-:-:S02]  /*2120*/  IMAD R9, R134, 0x2, R13 ;  /* 0x0000000286097824 */ /* 0x000fc400078e020d */
[----:B------:R-:W-:Y:S01]  /*2130*/  @!P4 IMAD.MOV R51, RZ, RZ, -R51 ;  /* 0x000000ffff33c224 */ /* 0x000fe200078e0a33 */
[----:B------:R-:W-:Y:S01]  /*2140*/  ISETP.GE.AND P4, PT, R148, RZ, PT ;  /* 0x000000ff9400720c */ /* 0x000fe20003f86270 */
[----:B------:R-:W-:Y:S01]  /*2150*/  @!P0 IMAD.IADD R35, R35, 0x1, -R43 ;  /* 0x0000000123238824 */ /* 0x000fe200078e0a2b */
[----:B------:R-:W-:Y:S01]  /*2160*/  ISETP.NE.AND P0, PT, R31, RZ, PT ;  /* 0x000000ff1f00720c */ /* 0x000fe20003f05270 */
        /* <DEDUP_REMOVED lines=8> */
[----:B------:R-:W-:Y:S01]  /*21f0*/  IMAD R17, R134, 0x2, R9 ;  /* 0x0000000286117824 */ /* 0x000fe200078e0209 */
[C---:B------:R-:W-:Y:S01]  /*2200*/  SEL R46, R2.reuse, R47, !P0 ;  /* 0x0000002f022e7207 */ /* 0x040fe20004000000 */
[----:B------:R-:W-:Y:S01]  /*2210*/  IMAD.MOV.U32 R79, RZ, RZ, R39 ;  /* 0x000000ffff4f7224 */ /* 0x000fe200078e0027 */
[----:B------:R-:W-:Y:S01]  /*2220*/  SEL R54, R2, R57, !P0 ;  /* 0x0000003902367207 */ /* 0x000fe20004000000 */
[----:B------:R-:W-:Y:S01]  /*2230*/  IMAD R57, R134, 0x2, R17 ;  /* 0x0000000286397824 */ /* 0x000fe200078e0211 */
[C---:B------:R-:W-:Y:S01]  /*2240*/  SEL R47, R2.reuse, R49, !P0 ;  /* 0x00000031022f7207 */ /* 0x040fe20004000000 */
[----:B------:R-:W-:Y:S01]  /*2250*/  IMAD.MOV.U32 R59, RZ, RZ, R35 ;  /* 0x000000ffff3b7224 */ /* 0x000fe200078e0023 */
[C---:B------:R-:W-:Y:S01]  /*2260*/  SEL R48, R2.reuse, R51, !P0 ;  /* 0x0000003302307207 */ /* 0x040fe20004000000 */
[----:B------:R-:W-:Y:S01]  /*2270*/  IMAD.MOV.U32 R61, RZ, RZ, R36 ;  /* 0x000000ffff3d7224 */ /* 0x000fe200078e0024 */
[C---:B------:R-:W-:Y:S01]  /*2280*/  SEL R49, R2.reuse, R53, !P0 ;  /* 0x0000003502317207 */ /* 0x040fe20004000000 */
[----:B------:R-:W-:Y:S01]  /*2290*/  IMAD.MOV.U32 R63, RZ, RZ, R37 ;  /* 0x000000ffff3f7224 */ /* 0x000fe200078e0025 */
[C---:B------:R-:W-:Y:S01]  /*22a0*/  SEL R52, R2.reuse, R55, !P0 ;  /* 0x0000003702347207 */ /* 0x040fe20004000000 */
[----:B------:R-:W-:Y:S01]  /*22b0*/  IMAD.MOV.U32 R65, RZ, RZ, R38 ;  /* 0x000000ffff417224 */ /* 0x000fe200078e0026 */
[----:B------:R-:W-:Y:S01]  /*22c0*/  SEL R26, R2, R5, !P0 ;  /* 0x00000005021a7207 */ /* 0x000fe20004000000 */
[----:B------:R-:W-:Y:S01]  /*22d0*/  IMAD R117, R134, 0x2, R57 ;  /* 0x0000000286757824 */ /* 0x000fe200078e0239 */
[C---:B------:R-:W-:Y:S01]  /*22e0*/  SEL R27, R2.reuse, R6, !P0 ;  /* 0x00000006021b7207 */ /* 0x040fe20004000000 */
[----:B------:R-:W-:Y:S01]  /*22f0*/  @!P2 IMAD.MOV R59, RZ, RZ, -R59 ;  /* 0x000000ffff3ba224 */ /* 0x000fe200078e0a3b */
        /* <DEDUP_REMOVED lines=10> */
[----:B------:R-:W-:Y:S01]  /*23a0*/  SEL R33, R2, R14, !P0 ;  /* 0x0000000e02217207 */ /* 0x000fe20004000000 */
[----:B------:R-:W-:Y:S01]  /*23b0*/  IMAD R93, R134, 0x2, R117 ;  /* 0x00000002865d7824 */ /* 0x000fe200078e0275 */
[----:B------:R-:W-:Y:S01]  /*23c0*/  SEL R34, R2, R15, !P0 ;  /* 0x0000000f02227207 */ /* 0x000fe20004000000 */
[----:B------:R-:W-:Y:S01]  /*23d0*/  IMAD R83, R56, R89, RZ ;  /* 0x0000005938537224 */ /* 0x000fe200078e02ff */
[----:B------:R-:W-:Y:S01]  /*23e0*/  SEL R35, R2, R16, !P0 ;  /* 0x0000001002237207 */ /* 0x000fe20004000000 */
[----:B------:R-:W-:Y:S01]  /*23f0*/  IMAD R101, R134, 0x2, R93 ;  /* 0x0000000286657824 */ /* 0x000fe200078e025d */
[----:B------:R-:W-:-:S02]  /*2400*/  SEL R36, R2, R3, !P0 ;  /* 0x0000000302247207 */ /* 0x000fc40004000000 */
[C---:B------:R-:W-:Y:S02]  /*2410*/  SEL R37, R2.reuse, R18, !P0 ;  /* 0x0000001202257207 */ /* 0x040fe40004000000 */
[C---:B------:R-:W-:Y:S02]  /*2420*/  SEL R38, R2.reuse, R19, !P0 ;  /* 0x0000001302267207 */ /* 0x040fe40004000000 */
[C---:B------:R-:W-:Y:S02]  /*2430*/  SEL R39, R2.reuse, R20, !P0 ;  /* 0x0000001402277207 */ /* 0x040fe40004000000 */
[C---:B------:R-:W-:Y:S02]  /*2440*/  SEL R40, R2.reuse, R21, !P0 ;  /* 0x0000001502287207 */ /* 0x040fe40004000000 */
[C---:B------:R-:W-:Y:S02]  /*2450*/  SEL R41, R2.reuse, R22, !P0 ;  /* 0x0000001602297207 */ /* 0x040fe40004000000 */
        /* <DEDUP_REMOVED lines=9> */
[----:B------:R-:W-:Y:S01]  /*24f0*/  SEL R79, R2, R79, !P0 ;  /* 0x0000004f024f7207 */ /* 0x000fe20004000000 */
[----:B------:R-:W-:Y:S01]  /*2500*/  BAR.SYNC.DEFER_BLOCKING 0x0 ;  /* 0x0000000000007b1d */ /* 0x000fe20000010000 */
[----:B------:R-:W-:Y:S02]  /*2510*/  LOP3.LUT P1, RZ, R97, 0x7f, RZ, 0xc0, !PT ;  /* 0x0000007f61ff7812 */ /* 0x000fe4000782c0ff */
[----:B------:R-:W-:-:S03]  /*2520*/  ISETP.GT.AND P0, PT, R173, 0x3f, PT ;  /* 0x0000003fad00780c */ /* 0x000fc60003f04270 */
[----:B----4-:R-:W-:Y:S10]  /*2530*/  BRA.U UP0, `(.L_x_5) ;  /* 0x0000000100187547 */ /* 0x010ff4000b800000 */
[----:B------:R-:W-:Y:S01]  /*2540*/  ELECT P2, URZ, PT ;  /* 0x0000000000ff782f */ /* 0x000fe20003840000 */
[----:B------:R-:W-:Y:S01]  /*2550*/  IMAD.MOV.U32 R2, RZ, RZ, 0x1 ;  /* 0x00000001ff027424 */ /* 0x000fe200078e00ff */
[----:B------:R-:W-:Y:S01]  /*2560*/  UMOV UR4, 0x40 ;  /* 0x0000004000047882 */ /* 0x000fe20000000000 */
[----:B------:R-:W-:Y:S01]  /*2570*/  UVIRTCOUNT.DEALLOC.SMPOOL 0x80 ;  /* 0x000000800000784c */ /* 0x000fe20000000000 */
[----:B------:R-:W-:-:S09]  /*2580*/  ULEA UR4, UR5, UR4, 0x18 ;  /* 0x0000000405047291 */ /* 0x000fd2000f8ec0ff */
[----:B------:R0:W-:Y:S03]  /*2590*/  @P2 STS.U8 [UR4], R2 ;  /* 0x00000002ff002988 */ /* 0x0001e60008000004 */
.L_x_5:
[----:B------:R-:W-:Y:S01]  /*25a0*/  STTM.16dp32bit_t0_t15.x32 tmem[UR10], RZ ;  /* 0x000000ff000079ed */ /* 0x000fe20008a8000a */
[----:B------:R-:W-:Y:S01]  /*25b0*/  STTM.16dp32bit_t16_t31.x32 tmem[UR10+0x20], RZ ;  /* 0x000020ff000079ed */ /* 0x000fe20008aa000a */
[----:B------:R-:W1:Y:S02]  /*25c0*/  FENCE.VIEW.ASYNC.T ;  /* 0x00000000000073c6 */ /* 0x000e640000000200 */
[----:B-1----:R-:W-:Y:S01]  /*25d0*/  VOTEU.ALL UP1, P1 ;  /* 0x0000000000ff7886 */ /* 0x002fe20000820000 */
[----:B------:R-:W-:Y:S01]  /*25e0*/  VOTEU.ALL UP2, P1 ;  /* 0x0000000000ff7886 */ /* 0x000fe20000840000 */
[----:B------:R-:W-:Y:S01]  /*25f0*/  IMAD R105, R134, 0x4, R101 ;  /* 0x0000000486697824 */ /* 0x000fe200078e0265 */
[----:B------:R-:W-:Y:S01]  /*2600*/  ISETP.LT.AND P3, PT, R175, R88, P0 ;  /* 0x00000058af00720c */ /* 0x000fe20000761270 */
[----:B------:R-:W-:Y:S01]  /*2610*/  IMAD.SHL.U32 R82, R83, 0x2, RZ ;  /* 0x0000000253527824 */ /* 0x000fe200078e00ff */
[----:B------:R-:W-:-:S04]  /*2620*/  @!UP1 UIADD3 UR4, UPT, UPT, -UR6, 0x100000, URZ ;  /* 0x0010000006049890 */ /* 0x000fc8000fffe1ff */
[----:B------:R-:W-:Y:S02]  /*2630*/  @!UP1 USHF.L.U32 UR5, UR4, 0xb, URZ ;  /* 0x0000000b04059899 */ /* 0x000fe400080006ff */
[----:B------:R-:W-:Y:S01]  /*2640*/  @!UP1 USHF.L.U32 UR4, UR4, 0x1, URZ ;  /* 0x0000000104049899 */ /* 0x000fe200080006ff */
[----:B------:R-:W-:Y:S01]  /*2650*/  BAR.SYNC.DEFER_BLOCKING 0x0 ;  /* 0x0000000000007b1d */ /* 0x000fe20000010000 */
[----:B------:R-:W-:Y:S01]  /*2660*/  IMAD R109, R134, 0x2, R105 ;  /* 0x00000002866d7824 */ /* 0x000fe200078e0269 */
[----:B------:R-:W-:Y:S02]  /*2670*/  ISETP.LT.AND P2, PT, R177, R88, P0 ;  /* 0x00000058b100720c */ /* 0x000fe40000741270 */
[----:B------:R-:W-:Y:S01]  /*2680*/  IADD3 R16, P4, PT, R82, UR12, RZ ;  /* 0x0000000c52107c10 */ /* 0x000fe2000ff9e0ff */
[----:B------:R-:W-:-:S03]  /*2690*/  IMAD R113, R134, 0x2, R109 ;  /* 0x0000000286717824 */ /* 0x000fc600078e026d */
[----:B------:R-:W-:Y:S01]  /*26a0*/  LEA.HI.X.SX32 R60, R83, UR13, 0x1, P4 ;  /* 0x0000000d533c7c11 */ /* 0x000fe2000a0f0eff */
[----:B------:R-:W-:Y:S01]  /*26b0*/  IMAD R19, R134, 0x2, R113 ;  /* 0x0000000286137824 */ /* 0x000fe200078e0271 */
[----:B0-----:R-:W-:-:S03]  /*26c0*/  LEA R2, P4, R117, R16, 0x1 ;  /* 0x0000001075027211 */ /* 0x001fc600078808ff */
[C---:B------:R-:W-:Y:S01]  /*26d0*/  IMAD R7, R134.reuse, 0x2, R19 ;  /* 0x0000000286077824 */ /* 0x040fe200078e0213 */
[----:B------:R-:W-:Y:S01]  /*26e0*/  LEA.HI.X.SX32 R3, R117, R60, 0x1, P4 ;  /* 0x0000003c75037211 */ /* 0x000fe200020f0eff */
[----:B------:R-:W0:Y:S02]  /*26f0*/  FENCE.VIEW.ASYNC.S ;  /* 0x00000000000073c6 */ /* 0x000e240000000000 */
[----:B0-----:R0:W1:Y:S02]  /*2700*/  @!UP2 SYNCS.EXCH.64 URZ, [UR11], UR4 ;  /* 0x000000040bffa5b2 */ /* 0x0010640008000100 */
[----:B-1----:R-:W-:Y:S01]  /*2710*/  BAR.SYNC.DEFER_BLOCKING 0x0 ;  /* 0x0000000000007b1d */ /* 0x002fe20000010000 */
[----:B------:R-:W-:-:S04]  /*2720*/  IMAD R11, R134, 0x2, R7 ;  /* 0x00000002860b7824 */ /* 0x000fc800078e0207 */
[----:B------:R-:W-:Y:S01]  /*2730*/  IMAD R21, R134, 0x2, R11 ;  /* 0x0000000286157824 */ /* 0x000fe200078e020b */
[----:B------:R-:W-:-:S03]  /*2740*/  LOP3.LUT R181, R139, 0x18, RZ, 0xfc, !PT ;  /* 0x000000188bb57812 */ /* 0x000fc600078efcff */
[C---:B------:R-:W-:Y:S01]  /*2750*/  IMAD R15, R134.reuse, 0x4, R21 ;  /* 0x00000004860f7824 */ /* 0x040fe200078e0215 */
[----:B------:R-:W-:Y:S01]  /*2760*/  PRMT R99, RZ, 0x7610, R99 ;  /* 0x00007610ff637816 */ /* 0x000fe20000000063 */
[----:B0-----:R-:W0:Y:S02]  /*2770*/  LDCU UR4, c[0x0][0x3b0] ;  /* 0x00007600ff0477ac */ /* 0x001e240008000800 */
[C---:B------:R-:W-:Y:S01]  /*2780*/  IMAD R23, R134.reuse, 0x2, R15 ;  /* 0x0000000286177824 */ /* 0x040fe200078e020f */
[----:B------:R-:W-:Y:S01]  /*2790*/  ISETP.LT.AND P4, PT, R181, R88, P0 ;  /* 0x00000058b500720c */ /* 0x000fe20000781270 */
[----:B------:R1:W2:Y:S01]  /*27a0*/  @P3 LDG.E.U16 R110, desc[UR20][R2.64] ;  /* 0x00000014026e3981 */ /* 0x0002a2000c1e1500 */
[----:B------:R-:W-:Y:S01]  /*27b0*/  LEA R4, P3, R93, R16, 0x1 ;  /* 0x000000105d047211 */ /* 0x000fe200078608ff */
[C---:B------:R-:W-:Y:S01]  /*27c0*/  IMAD R25, R134.reuse, 0x2, R23 ;  /* 0x0000000286197824 */ /* 0x040fe200078e0217 */
[----:B------:R-:W-:Y:S02]  /*27d0*/  LOP3.LUT R179, R139, 0x10, RZ, 0xfc, !PT ;  /* 0x000000108bb37812 */ /* 0x000fe400078efcff */
[----:B------:R-:W-:Y:S01]  /*27e0*/  LEA.HI.X.SX32 R5, R93, R60, 0x1, P3 ;  /* 0x0000003c5d057211 */ /* 0x000fe200018f0eff */
[----:B------:R-:W-:Y:S01]  /*27f0*/  IMAD R59, R134, 0x2, R25 ;  /* 0x00000002863b7824 */ /* 0x000fe200078e0219 */
[----:B------:R-:W-:-:S02]  /*2800*/  PRMT R116, RZ, 0x7610, R116 ;  /* 0x00007610ff747816 */ /* 0x000fc40000000074 */
[----:B------:R-:W-:Y:S01]  /*2810*/  ISETP.LT.AND P3, PT, R179, R88, P0 ;  /* 0x00000058b300720c */ /* 0x000fe20000761270 */
[----:B------:R3:W4:Y:S01]  /*2820*/  @P2 LDG.E.U16 R99, desc[UR20][R4.64] ;  /* 0x0000001404632981 */ /* 0x000722000c1e1500 */
[----:B------:R-:W-:Y:S01]  /*2830*/  LEA R6, P2, R7, R16, 0x1 ;  /* 0x0000001007067211 */ /* 0x000fe200078408ff */
[C---:B------:R-:W-:Y:S01]  /*2840*/  IMAD R61, R134.reuse, 0x2, R59 ;  /* 0x00000002863d7824 */ /* 0x040fe200078e023b */
[----:B------:R-:W-:Y:S02]  /*2850*/  LOP3.LUT R183, R139, 0x20, RZ, 0xfc, !PT ;  /* 0x000000208bb77812 */ /* 0x000fe400078efcff */
[----:B------:R-:W-:Y:S01]  /*2860*/  LEA.HI.X.SX32 R7, R7, R60, 0x1, P2 ;  /* 0x0000003c07077211 */ /* 0x000fe200010f0eff */
[----:B------:R-:W-:Y:S01]  /*2870*/  IMAD R63, R134, 0x2, R61 ;  /* 0x00000002863f7824 */ /* 0x000fe200078e023d */
[----:B-1----:R-:W-:-:S03]  /*2880*/  LEA R2, P5, R105, R16, 0x1 ;  /* 0x0000001069027211 */ /* 0x002fc600078a08ff */
[----:B------:R-:W5:Y:S01]  /*2890*/  @P4 LDG.E.U16 R116, desc[UR20][R6.64] ;  /* 0x0000001406744981 */ /* 0x000f62000c1e1500 */
[----:B------:R-:W-:Y:S01]  /*28a0*/  ISETP.LT.AND P4, PT, R183, R88, P0 ;  /* 0x00000058b700720c */ /* 0x000fe20000781270 */
[C---:B------:R-:W-:Y:S01]  /*28b0*/  IMAD R65, R134.reuse, 0x2, R63 ;  /* 0x0000000286417824 */ /* 0x040fe200078e023f */
[----:B---3--:R-:W-:Y:S02]  /*28c0*/  LEA R4, P2, R15, R16, 0x1 ;  /* 0x000000100f047211 */ /* 0x008fe400078408ff */
[----:B------:R-:W-:Y:S02]  /*28d0*/  PRMT R114, RZ, 0x7610, R114 ;  /* 0x00007610ff727816 */ /* 0x000fe40000000072 */
[-C--:B------:R-:W-:Y:S02]  /*28e0*/  LEA.HI.X.SX32 R3, R105, R60.reuse, 0x1, P5 ;  /* 0x0000003c69037211 */ /* 0x080fe400028f0eff */
[C---:B------:R-:W-:Y:S02]  /*28f0*/  LOP3.LUT R185, R139.reuse, 0x1a, RZ, 0xfc, !PT ;  /* 0x0000001a8bb97812 */ /* 0x040fe400078efcff */
[----:B------:R-:W-:Y:S01]  /*2900*/  LOP3.LUT R187, R139, 0x28, RZ, 0xfc, !PT ;  /* 0x000000288bbb7812 */ /* 0x000fe200078efcff */
[----:B------:R1:W3:Y:S01]  /*2910*/  @P3 LDG.E.U16 R114, desc[UR20][R2.64] ;  /* 0x0000001402723981 */ /* 0x0002e2000c1e1500 */
[----:B------:R-:W-:Y:S01]  /*2920*/  LEA.HI.X.SX32 R5, R15, R60, 0x1, P2 ;  /* 0x0000003c0f057211 */ /* 0x000fe200010f0eff */
[----:B------:R-:W-:Y:S01]  /*2930*/  IMAD R15, R134, 0x4, R65 ;  /* 0x00000004860f7824 */ /* 0x000fe200078e0241 */
[----:B------:R-:W-:-:S02]  /*2940*/  PRMT R118, RZ, 0x7610, R118 ;  /* 0x00007610ff767816 */ /* 0x000fc40000000076 */
[-C--:B------:R-:W-:Y:S01]  /*2950*/  ISETP.LT.AND P3, PT, R185, R88.reuse, P0 ;  /* 0x00000058b900720c */ /* 0x080fe20000761270 */
[C---:B------:R-:W-:Y:S01]  /*2960*/  IMAD R67, R134.reuse, 0x2, R15 ;  /* 0x0000000286437824 */ /* 0x040fe200078e020f */
[----:B------:R-:W-:Y:S02]  /*2970*/  ISETP.LT.AND P2, PT, R187, R88, P0 ;  /* 0x00000058bb00720c */ /* 0x000fe40000741270 */
[----:B------:R-:W2:Y:S01]  /*2980*/  @P4 LDG.E.U16 R118, desc[UR20][R4.64] ;  /* 0x0000001404764981 */ /* 0x000ea2000c1e1500 */
[-C--:B-1----:R-:W-:Y:S01]  /*2990*/  LEA R2, P5, R11, R16.reuse, 0x1 ;  /* 0x000000100b027211 */ /* 0x082fe200078a08ff */
[----:B------:R-:W-:Y:S01]  /*29a0*/  IMAD R69, R134, 0x2, R67 ;  /* 0x0000000286457824 */ /* 0x000fe200078e0243 */
[----:B------:R-:W-:Y:S02]  /*29b0*/  LEA R6, P4, R61, R16, 0x1 ;  /* 0x000000103d067211 */ /* 0x000fe400078808ff */
[----:B------:R-:W-:Y:S02]  /*29c0*/  LOP3.LUT R189, R139, 0x30, RZ, 0xfc, !PT ;  /* 0x000000308bbd7812 */ /* 0x000fe400078efcff */
[----:B------:R-:W-:-:S02]  /*29d0*/  PRMT R103, RZ, 0x7610, R103 ;  /* 0x00007610ff677816 */ /* 0x000fc40000000067 */
[----:B------:R-:W-:Y:S02]  /*29e0*/  PRMT R98, RZ, 0x7610, R98 ;  /* 0x00007610ff627816 */ /* 0x000fe40000000062 */
[-C--:B------:R-:W-:Y:S02]  /*29f0*/  LEA.HI.X.SX32 R3, R11, R60.reuse, 0x1, P5 ;  /* 0x0000003c0b037211 */ /* 0x080fe400028f0eff */
[----:B------:R-:W-:Y:S01]  /*2a00*/  LEA.HI.X.SX32 R7, R61, R60, 0x1, P4 ;  /* 0x0000003c3d077211 */ /* 0x000fe200020f0eff */
[C---:B------:R-:W-:Y:S01]  /*2a10*/  IMAD R61, R134.reuse, 0x2, R69 ;  /* 0x00000002863d7824 */ /* 0x040fe200078e0245 */
[----:B------:R-:W-:Y:S01]  /*2a20*/  LOP3.LUT R191, R139, 0x38, RZ, 0xfc, !PT ;  /* 0x000000388bbf7812 */ /* 0x000fe200078efcff */
[----:B------:R1:W2:Y:S01]  /*2a30*/  @P3 LDG.E.U16 R103, desc[UR20][R2.64] ;  /* 0x0000001402673981 */ /* 0x0002a2000c1e1500 */
[-C--:B------:R-:W-:Y:S01]  /*2a40*/  ISETP.LT.AND P5, PT, R189, R88.reuse, P0 ;  /* 0x00000058bd00720c */ /* 0x080fe200007a1270 */
[----:B------:R-:W-:Y:S01]  /*2a50*/  IMAD R71, R134, 0x2, R61 ;  /* 0x0000000286477824 */ /* 0x000fe200078e023d */
[----:B------:R-:W-:Y:S01]  /*2a60*/  ISETP.LT.AND P4, PT, R191, R88, P0 ;  /* 0x00000058bf00720c */ /* 0x000fe20000781270 */
[----:B------:R0:W2:Y:S01]  /*2a70*/  @P2 LDG.E.U16 R98, desc[UR20][R6.64] ;  /* 0x0000001406622981 */ /* 0x0000a2000c1e1500 */
[----:B------:R-:W-:-:S02]  /*2a80*/  LOP3.LUT R193, R139, 0x12, RZ, 0xfc, !PT ;  /* 0x000000128bc17812 */ /* 0x000fc400078efcff */
[----:B------:R-:W-:Y:S02]  /*2a90*/  PRMT R102, RZ, 0x7610, R102 ;  /* 0x00007610ff667816 */ /* 0x000fe40000000066 */
[-C--:B-1----:R-:W-:Y:S02]  /*2aa0*/  LEA R2, P2, R15, R16.reuse, 0x1 ;  /* 0x000000100f027211 */ /* 0x082fe400078408ff */
[----:B------:R-:W-:Y:S02]  /*2ab0*/  LEA R4, P6, R71, R16, 0x1 ;  /* 0x0000001047047211 */ /* 0x000fe400078c08ff */
[----:B------:R-:W-:Y:S02]  /*2ac0*/  LEA.HI.X.SX32 R3, R15, R60, 0x1, P2 ;  /* 0x0000003c0f037211 */ /* 0x000fe400010f0eff */
[----:B------:R-:W-:Y:S02]  /*2ad0*/  LOP3.LUT R195, R139, 0x22, RZ, 0xfc, !PT ;  /* 0x000000228bc37812 */ /* 0x000fe400078efcff */
[----:B------:R-:W-:Y:S01]  /*2ae0*/  ISETP.LT.AND P3, PT, R193, R88, P0 ;  /* 0x00000058c100720c */ /* 0x000fe20000761270 */
[----:B------:R-:W2:Y:S01]  /*2af0*/  @P5 LDG.E.U16 R102, desc[UR20][R2.64] ;  /* 0x0000001402665981 */ /* 0x000ea2000c1e1500 */
[----:B------:R-:W-:-:S02]  /*2b00*/  PRMT R106, RZ, 0x7610, R106 ;  /* 0x00007610ff6a7816 */ /* 0x000fc4000000006a */
[----:B------:R-:W-:Y:S02]  /*2b10*/  LEA.HI.X.SX32 R5, R71, R60, 0x1, P6 ;  /* 0x0000003c47057211 */ /* 0x000fe400030f0eff */
[----:B------:R-:W-:Y:S02]  /*2b20*/  ISETP.LT.AND P2, PT, R195, R88, P0 ;  /* 0x00000058c300720c */ /* 0x000fe40000741270 */
[-C--:B0-----:R-:W-:Y:S01]  /*2b30*/  LEA R6, P5, R109, R16.reuse, 0x1 ;  /* 0x000000106d067211 */ /* 0x081fe200078a08ff */
[----:B------:R0:W2:Y:S01]  /*2b40*/  @P4 LDG.E.U16 R106, desc[UR20][R4.64] ;  /* 0x00000014046a4981 */ /* 0x0000a2000c1e1500 */
[----:B------:R-:W-:Y:S02]  /*2b50*/  PRMT R107, RZ, 0x7610, R107 ;  /* 0x00007610ff6b7816 */ /* 0x000fe4000000006b */
[----:B------:R-:W-:Y:S02]  /*2b60*/  LEA R10, P4, R23, R16, 0x1 ;  /* 0x00000010170a7211 */ /* 0x000fe400078808ff */
[----:B------:R-:W-:-:S02]  /*2b70*/  LEA.HI.X.SX32 R7, R109, R60, 0x1, P5 ;  /* 0x0000003c6d077211 */ /* 0x000fc400028f0eff */
[----:B------:R-:W-:Y:S02]  /*2b80*/  LOP3.LUT R197, R139, 0x2a, RZ, 0xfc, !PT ;  /* 0x0000002a8bc57812 */ /* 0x000fe400078efcff */
[----:B------:R-:W-:Y:S01]  /*2b90*/  PRMT R111, RZ, 0x7610, R111 ;  /* 0x00007610ff6f7816 */ /* 0x000fe2000000006f */
[----:B------:R1:W2:Y:S01]  /*2ba0*/  @P3 LDG.E.U16 R107, desc[UR20][R6.64] ;  /* 0x00000014066b3981 */ /* 0x0002a2000c1e1500 */
[----:B------:R-:W-:Y:S02]  /*2bb0*/  LEA.HI.X.SX32 R11, R23, R60, 0x1, P4 ;  /* 0x0000003c170b7211 */ /* 0x000fe400020f0eff */
[----:B------:R-:W-:Y:S02]  /*2bc0*/  LOP3.LUT R199, R139, 0x32, RZ, 0xfc, !PT ;  /* 0x000000328bc77812 */ /* 0x000fe400078efcff */
[-C--:B------:R-:W-:Y:S01]  /*2bd0*/  ISETP.LT.AND P3, PT, R197, R88.reuse, P0 ;  /* 0x00000058c500720c */ /* 0x080fe20000761270 */
[----:B------:R-:W2:Y:S01]  /*2be0*/  @P2 LDG.E.U16 R111, desc[UR20][R10.64] ;  /* 0x000000140a6f2981 */ /* 0x000ea2000c1e1500 */
[----:B------:R-:W-:-:S02]  /*2bf0*/  ISETP.LT.AND P2, PT, R199, R88, P0 ;  /* 0x00000058c700720c */ /* 0x000fc40000741270 */
[-C--:B0-----:R-:W-:Y:S02]  /*2c00*/  LEA R4, P4, R63, R16.reuse, 0x1 ;  /* 0x000000103f047211 */ /* 0x081fe400078808ff */
[----:B------:R-:W-:Y:S02]  /*2c10*/  LOP3.LUT R201, R139, 0x3a, RZ, 0xfc, !PT ;  /* 0x0000003a8bc97812 */ /* 0x000fe400078efcff */
[----:B------:R-:W-:Y:S01]  /*2c20*/  PRMT R87, RZ, 0x7610, R87 ;  /* 0x00007610ff577816 */ /* 0x000fe20000000057 */
[----:B------:R-:W-:Y:S01]  /*2c30*/  IMAD R71, R134, 0x2, R71 ;  /* 0x0000000286477824 */ /* 0x000fe200078e0247 */
[----:B------:R-:W-:Y:S02]  /*2c40*/  LEA R2, P5, R67, R16, 0x1 ;  /* 0x0000001043027211 */ /* 0x000fe400078a08ff */
[----:B------:R-:W-:Y:S02]  /*2c50*/  LEA.HI.X.SX32 R5, R63, R60, 0x1, P4 ;  /* 0x0000003c3f057211 */ /* 0x000fe400020f0eff */
[----:B------:R-:W-:-:S02]  /*2c60*/  LOP3.LUT R203, R139, 0xc, RZ, 0xfc, !PT ;  /* 0x0000000c8bcb7812 */ /* 0x000fc400078efcff */
[----:B------:R-:W-:Y:S01]  /*2c70*/  ISETP.LT.AND P4, PT, R201, R88, P0 ;  /* 0x00000058c900720c */ /* 0x000fe20000781270 */
[----:B------:R0:W2:Y:S01]  /*2c80*/  @P3 LDG.E.U16 R87, desc[UR20][R4.64] ;  /* 0x0000001404573981 */ /* 0x0000a2000c1e1500 */
[----:B------:R-:W-:Y:S02]  /*2c90*/  PRMT R91, RZ, 0x7610, R91 ;  /* 0x00007610ff5b7816 */ /* 0x000fe4000000005b */
[----:B------:R-:W-:Y:S02]  /*2ca0*/  LEA.HI.X.SX32 R3, R67, R60, 0x1, P5 ;  /* 0x0000003c43037211 */ /* 0x000fe400028f0eff */
[----:B------:R-:W-:Y:S02]  /*2cb0*/  ISETP.LT.AND P5, PT, R203, R88, P0 ;  /* 0x00000058cb00720c */ /* 0x000fe400007a1270 */
[----:B-1----:R-:W-:Y:S01]  /*2cc0*/  LEA R6, P3, R71, R16, 0x1 ;  /* 0x0000001047067211 */ /* 0x002fe200078608ff */
[----:B------:R1:W2:Y:S01]  /*2cd0*/  @P2 LDG.E.U16 R91, desc[UR20][R2.64] ;  /* 0x00000014025b2981 */ /* 0x0002a2000c1e1500 */
[----:B------:R-:W-:-:S02]  /*2ce0*/  PRMT R85, RZ, 0x7610, R85 ;  /* 0x00007610ff557816 */ /* 0x000fc40000000055 */
[----:B------:R-:W-:Y:S02]  /*2cf0*/  LEA R14, P2, R101, R16, 0x1 ;  /* 0x00000010650e7211 */ /* 0x000fe400078408ff */
[-C--:B------:R-:W-:Y:S02]  /*2d00*/  LEA.HI.X.SX32 R7, R71, R60.reuse, 0x1, P3 ;  /* 0x0000003c47077211 */ /* 0x080fe400018f0eff */
[----:B------:R-:W-:Y:S02]  /*2d10*/  PRMT R86, RZ, 0x7610, R86 ;  /* 0x00007610ff567816 */ /* 0x000fe40000000056 */
[----:B------:R-:W-:Y:S01]  /*2d20*/  LOP3.LUT R207, R139, 0x1c, RZ, 0xfc, !PT ;  /* 0x0000001c8bcf7812 */ /* 0x000fe200078efcff */
[----:B------:R-:W2:Y:S01]  /*2d30*/  @P4 LDG.E.U16 R85, desc[UR20][R6.64] ;  /* 0x0000001406554981 */ /* 0x000ea2000c1e1500 */
[----:B------:R-:W-:Y:S02]  /*2d40*/  LEA.HI.X.SX32 R15, R101, R60, 0x1, P2 ;  /* 0x0000003c650f7211 */ /* 0x000fe400010f0eff */
[----:B0-----:R-:W-:-:S02]  /*2d50*/  LEA R4, P4, R113, R16, 0x1 ;  /* 0x0000001071047211 */ /* 0x001fc400078808ff */
[----:B------:R-:W-:Y:S01]  /*2d60*/  LOP3.LUT R205, R139, 0x14, RZ, 0xfc, !PT ;  /* 0x000000148bcd7812 */ /* 0x000fe200078efcff */
[----:B------:R-:W2:Y:S01]  /*2d70*/  @P5 LDG.E.U16 R86, desc[UR20][R14.64] ;  /* 0x000000140e565981 */ /* 0x000ea2000c1e1500 */
[----:B------:R-:W-:Y:S02]  /*2d80*/  ISETP.LT.AND P2, PT, R207, R88, P0 ;  /* 0x00000058cf00720c */ /* 0x000fe40000741270 */
[----:B------:R-:W-:Y:S02]  /*2d90*/  LOP3.LUT R209, R139, 0x24, RZ, 0xfc, !PT ;  /* 0x000000248bd17812 */ /* 0x000fe400078efcff */
[----:B------:R-:W-:Y:S02]  /*2da0*/  LEA R10, P5, R21, R16, 0x1 ;  /* 0x00000010150a7211 */ /* 0x000fe400078a08ff */
[----:B------:R-:W-:Y:S02]  /*2db0*/  LEA.HI.X.SX32 R5, R113, R60, 0x1, P4 ;  /* 0x0000003c71057211 */ /* 0x000fe400020f0eff */
[----:B------:R-:W-:-:S02]  /*2dc0*/  ISETP.LT.AND P3, PT, R205, R88, P0 ;  /* 0x00000058cd00720c */ /* 0x000fc40000761270 */
[----:B------:R-:W-:Y:S02]  /*2dd0*/  ISETP.LT.AND P4, PT, R209, R88, P0 ;  /* 0x00000058d100720c */ /* 0x000fe40000781270 */
[----:B------:R-:W-:Y:S02]  /*2de0*/  PRMT R90, RZ, 0x7610, R90 ;  /* 0x00007610ff5a7816 */ /* 0x000fe4000000005a */
[----:B------:R-:W-:Y:S02]  /*2df0*/  LEA.HI.X.SX32 R11, R21, R60, 0x1, P5 ;  /* 0x0000003c150b7211 */ /* 0x000fe400028f0eff */
[----:B-1----:R-:W-:Y:S02]  /*2e00*/  LEA R2, P5, R25, R16, 0x1 ;  /* 0x0000001019027211 */ /* 0x002fe400078a08ff */
[----:B------:R-:W-:Y:S01]  /*2e10*/  LOP3.LUT R213, R139, 0x34, RZ, 0xfc, !PT ;  /* 0x000000348bd57812 */ /* 0x000fe200078efcff */
[----:B------:R-:W2:Y:S01]  /*2e20*/  @P2 LDG.E.U16 R90, desc[UR20][R10.64] ;  /* 0x000000140a5a2981 */ /* 0x000ea2000c1e1500 */
[----:B------:R-:W-:-:S02]  /*2e30*/  PRMT R84, RZ, 0x7610, R84 ;  /* 0x00007610ff547816 */ /* 0x000fc40000000054 */
[----:B------:R-:W-:Y:S02]  /*2e40*/  PRMT R246, RZ, 0x7610, R246 ;  /* 0x00007610fff67816 */ /* 0x000fe400000000f6 */
[----:B------:R-:W-:Y:S02]  /*2e50*/  LEA.HI.X.SX32 R3, R25, R60, 0x1, P5 ;  /* 0x0000003c19037211 */ /* 0x000fe400028f0eff */
[----:B------:R-:W-:Y:S01]  /*2e60*/  ISETP.LT.AND P2, PT, R213, R88, P0 ;  /* 0x00000058d500720c */ /* 0x000fe20000741270 */
[----:B------:R0:W2:Y:S01]  /*2e70*/  @P3 LDG.E.U16 R84, desc[UR20][R4.64] ;  /* 0x0000001404543981 */ /* 0x0000a2000c1e1500 */
[----:B------:R-:W-:-:S03]  /*2e80*/  LOP3.LUT R211, R139, 0x2c, RZ, 0xfc, !PT ;  /* 0x0000002c8bd37812 */ /* 0x000fc600078efcff */
[----:B------:R1:W2:Y:S01]  /*2e90*/  @P4 LDG.E.U16 R246, desc[UR20][R2.64] ;  /* 0x0000001402f64981 */ /* 0x0002a2000c1e1500 */
[----:B------:R-:W-:Y:S02]  /*2ea0*/  PRMT R242, RZ, 0x7610, R242 ;  /* 0x00007610fff27816 */ /* 0x000fe400000000f2 */
[----:B0-----:R-:W-:Y:S02]  /*2eb0*/  LEA R4, P4, R69, R16, 0x1 ;  /* 0x0000001045047211 */ /* 0x001fe400078808ff */
[----:B------:R-:W-:Y:S02]  /*2ec0*/  ISETP.LT.AND P3, PT, R211, R88, P0 ;  /* 0x00000058d300720c */ /* 0x000fe40000761270 */
[----:B------:R-:W-:Y:S01]  /*2ed0*/  LEA.HI.X.SX32 R5, R69, R60, 0x1, P4 ;  /* 0x0000003c45057211 */ /* 0x000fe200020f0eff */
[----:B------:R-:W-:Y:S01]  /*2ee0*/  IMAD R71, R134, 0x2, R71 ;  /* 0x0000000286477824 */ /* 0x000fe200078e0247 */
[----:B------:R-:W-:-:S03]  /*2ef0*/  LEA R6, P6, R65, R16, 0x1 ;  /* 0x0000001041067211 */ /* 0x000fc600078c08ff */
[----:B------:R-:W2:Y:S01]  /*2f00*/  @P2 LDG.E.U16 R242, desc[UR20][R4.64] ;  /* 0x0000001404f22981 */ /* 0x000ea2000c1e1500 */
[----:B-1----:R-:W-:Y:S02]  /*2f10*/  LEA R2, P2, R13, R16, 0x1 ;  /* 0x000000100d027211 */ /* 0x002fe400078408ff */
[----:B------:R-:W-:Y:S02]  /*2f20*/  PRMT R244, RZ, 0x7610, R244 ;  /* 0x00007610fff47816 */ /* 0x000fe400000000f4 */
[-C--:B------:R-:W-:Y:S02]  /*2f30*/  LEA.HI.X.SX32 R7, R65, R60.reuse, 0x1, P6 ;  /* 0x0000003c41077211 */ /* 0x080fe400030f0eff */
[----:B------:R-:W-:Y:S02]  /*2f40*/  LEA.HI.X.SX32 R3, R13, R60, 0x1, P2 ;  /* 0x0000003c0d037211 */ /* 0x000fe400010f0eff */
[----:B------:R-:W-:Y:S01]  /*2f50*/  LEA.HI R215, R97, 0xe, RZ, 0x1a ;  /* 0x0000000e61d77811 */ /* 0x000fe200078fd0ff */
[----:B------:R0:W2:Y:S01]  /*2f60*/  @P3 LDG.E.U16 R244, desc[UR20][R6.64] ;  /* 0x0000001406f43981 */ /* 0x0000a2000c1e1500 */
[----:B------:R-:W-:-:S03]  /*2f70*/  LEA R24, P2, R71, R16, 0x1 ;  /* 0x0000001047187211 */ /* 0x000fc600078408ff */
[----:B------:R-:W-:Y:S01]  /*2f80*/  IMAD R11, R215, R134, RZ ;  /* 0x00000086d70b7224 */ /* 0x000fe200078e02ff */
[----:B------:R-:W-:Y:S02]  /*2f90*/  LEA.HI.X.SX32 R25, R71, R60, 0x1, P2 ;  /* 0x0000003c47197211 */ /* 0x000fe400010f0eff */
[----:B0-----:R-:W-:Y:S02]  /*2fa0*/  LEA R6, P2, R17, R16, 0x1 ;  /* 0x0000001011067211 */ /* 0x001fe400078408ff */
[----:B------:R-:W-:Y:S02]  /*2fb0*/  LOP3.LUT R227, R139, 0x26, RZ, 0xfc, !PT ;  /* 0x000000268be37812 */ /* 0x000fe400078efcff */
[----:B------:R-:W-:Y:S02]  /*2fc0*/  LEA.HI.X.SX32 R7, R17, R60, 0x1, P2 ;  /* 0x0000003c11077211 */ /* 0x000fe400010f0eff */
[-C--:B------:R-:W-:Y:S02]  /*2fd0*/  LEA R10, P2, R11, R16.reuse, 0x1 ;  /* 0x000000100b0a7211 */ /* 0x080fe400078408ff */
[----:B------:R-:W-:-:S02]  /*2fe0*/  LEA R4, P5, R9, R16, 0x1 ;  /* 0x0000001009047211 */ /* 0x000fc400078a08ff */
[----:B------:R-:W-:Y:S02]  /*2ff0*/  LEA.HI.X.SX32 R11, R11, R60, 0x1, P2 ;  /* 0x0000003c0b0b7211 */ /* 0x000fe400010f0eff */
[----:B------:R-:W-:Y:S02]  /*3000*/  ISETP.LT.AND P2, PT, R227, R88, P0 ;  /* 0x00000058e300720c */ /* 0x000fe40000741270 */
[----:B------:R-:W-:Y:S02]  /*3010*/  LEA.HI R217, R97, 0x1e, RZ, 0x1a ;  /* 0x0000001e61d97811 */ /* 0x000fe400078fd0ff */
[----:B------:R-:W-:Y:S02]  /*3020*/  LOP3.LUT R225, R139, 0x16, RZ, 0xfc, !PT ;  /* 0x000000168be17812 */ /* 0x000fe400078efcff */
[----:B------:R-:W-:Y:S02]  /*3030*/  LEA.HI.X.SX32 R5, R9, R60, 0x1, P5 ;  /* 0x0000003c09057211 */ /* 0x000fe400028f0eff */
[----:B------:R-:W-:-:S02]  /*3040*/  LEA R18, P6, R19, R16, 0x1 ;  /* 0x0000001013127211 */ /* 0x000fc400078c08ff */
[----:B------:R-:W-:Y:S02]  /*3050*/  LEA.HI R219, R97, 0x2e, RZ, 0x1a ;  /* 0x0000002e61db7811 */ /* 0x000fe400078fd0ff */
[----:B------:R-:W-:Y:S02]  /*3060*/  LEA R20, P5, R59, R16, 0x1 ;  /* 0x000000103b147211 */ /* 0x000fe400078a08ff */
[----:B------:R-:W-:Y:S01]  /*3070*/  LOP3.LUT R223, R139, 0x3c, RZ, 0xfc, !PT ;  /* 0x0000003c8bdf7812 */ /* 0x000fe200078efcff */
[----:B------:R-:W-:Y:S01]  /*3080*/  IMAD R15, R217, R134, RZ ;  /* 0x00000086d90f7224 */ /* 0x000fe200078e02ff */
[----:B------:R-:W-:Y:S02]  /*3090*/  ISETP.LT.AND P3, PT, R225, R88, P0 ;  /* 0x00000058e100720c */ /* 0x000fe40000761270 */
[----:B------:R-:W-:Y:S02]  /*30a0*/  LEA.HI.X.SX32 R19, R19, R60, 0x1, P6 ;  /* 0x0000003c13137211 */ /* 0x000fe400030f0eff */
[----:B------:R-:W-:Y:S01]  /*30b0*/  PRMT R236, RZ, 0x7610, R236 ;  /* 0x00007610ffec7816 */ /* 0x000fe200000000ec */
[----:B------:R-:W-:Y:S01]  /*30c0*/  IMAD R56, R219, R134, RZ ;  /* 0x00000086db387224 */ /* 0x000fe200078e02ff */
[----:B------:R-:W-:-:S02]  /*30d0*/  LEA R22, P6, R61, R16, 0x1 ;  /* 0x000000103d167211 */ /* 0x000fc400078c08ff */
[----:B------:R-:W-:Y:S02]  /*30e0*/  LEA.HI.X.SX32 R21, R59, R60, 0x1, P5 ;  /* 0x0000003c3b157211 */ /* 0x000fe400028f0eff */
[----:B------:R-:W-:Y:S02]  /*30f0*/  LEA R8, P5, R57, R16, 0x1 ;  /* 0x0000001039087211 */ /* 0x000fe400078a08ff */
[----:B------:R-:W-:Y:S01]  /*3100*/  ISETP.LT.AND P4, PT, R223, R88, P0 ;  /* 0x00000058df00720c */ /* 0x000fe20000781270 */
[----:B------:R-:W2:Y:S01]  /*3110*/  @P2 LDG.E.U16 R236, desc[UR20][R20.64] ;  /* 0x0000001414ec2981 */ /* 0x000ea2000c1e1500 */
[----:B------:R-:W-:Y:S02]  /*3120*/  LEA.HI.X.SX32 R23, R61, R60, 0x1, P6 ;  /* 0x0000003c3d177211 */ /* 0x000fe400030f0eff */
[----:B------:R-:W-:Y:S02]  /*3130*/  LEA R12, P6, R15, R16, 0x1 ;  /* 0x000000100f0c7211 */ /* 0x000fe400078c08ff */
[----:B------:R-:W-:-:S02]  /*3140*/  LEA.HI.X.SX32 R9, R57, R60, 0x1, P5 ;  /* 0x0000003c39097211 */ /* 0x000fc400028f0eff */
[----:B------:R-:W-:Y:S02]  /*3150*/  LEA R14, P5, R56, R16, 0x1 ;  /* 0x00000010380e7211 */ /* 0x000fe400078a08ff */
[----:B------:R-:W-:Y:S02]  /*3160*/  PRMT R218, RZ, 0x7610, R218 ;  /* 0x00007610ffda7816 */ /* 0x000fe400000000da */
[C---:B------:R-:W-:Y:S02]  /*3170*/  ISETP.LT.AND P2, PT, R139.reuse, R88, P0 ;  /* 0x000000588b00720c */ /* 0x040fe40000741270 */
[----:B------:R-:W-:Y:S02]  /*3180*/  LOP3.LUT R229, R139, 0x36, RZ, 0xfc, !PT ;  /* 0x000000368be57812 */ /* 0x000fe400078efcff */
[-C--:B------:R-:W-:Y:S02]  /*3190*/  LEA.HI.X.SX32 R13, R15, R60.reuse, 0x1, P6 ;  /* 0x0000003c0f0d7211 */ /* 0x080fe400030f0eff */
[----:B------:R-:W-:Y:S01]  /*31a0*/  PRMT R240, RZ, 0x7610, R240 ;  /* 0x00007610fff07816 */ /* 0x000fe200000000f0 */
[----:B------:R-:W-:Y:S01]  /*31b0*/  IMAD R81, R138, R135, RZ ;  /* 0x000000878a517224 */ /* 0x000fe200078e02ff */
[----:B------:R-:W-:Y:S01]  /*31c0*/  LOP3.LUT R231, R139, 0x2, RZ, 0xfc, !PT ;  /* 0x000000028be77812 */ /* 0x000fe200078efcff */
[----:B------:R0:W2:Y:S01]  /*31d0*/  @P3 LDG.E.U16 R218, desc[UR20][R18.64] ;  /* 0x0000001412da3981 */ /* 0x0000a2000c1e1500 */
[----:B------:R-:W-:-:S02]  /*31e0*/  LEA.HI.X.SX32 R15, R56, R60, 0x1, P5 ;  /* 0x0000003c380f7211 */ /* 0x000fc400028f0eff */
[-C--:B------:R-:W-:Y:S01]  /*31f0*/  ISETP.LT.AND P5, PT, R229, R88.reuse, P0 ;  /* 0x00000058e500720c */ /* 0x080fe200007a1270 */
[----:B------:R-:W2:Y:S01]  /*3200*/  @P4 LDG.E.U16 R240, desc[UR20][R24.64] ;  /* 0x0000001418f04981 */ /* 0x000ea2000c1e1500 */
[----:B------:R-:W-:Y:S02]  /*3210*/  PRMT R120, RZ, 0x7610, R120 ;  /* 0x00007610ff787816 */ /* 0x000fe40000000078 */
[----:B------:R-:W-:Y:S01]  /*3220*/  ISETP.LT.AND P3, PT, R231, R88, P0 ;  /* 0x00000058e700720c */ /* 0x000fe20000761270 */
[----:B------:R-:W-:Y:S01]  /*3230*/  IMAD R26, R26, UR4, RZ ;  /* 0x000000041a1a7c24 */ /* 0x000fe2000f8e02ff */
[----:B------:R-:W-:Y:S02]  /*3240*/  LEA.HI R221, R97, 0x3e, RZ, 0x1a ;  /* 0x0000003e61dd7811 */ /* 0x000fe400078fd0ff */
[----:B------:R-:W-:Y:S01]  /*3250*/  LEA R80, P4, R81, UR14, 0x1 ;  /* 0x0000000e51507c11 */ /* 0x000fe2000f8808ff */
[----:B------:R-:W2:Y:S01]  /*3260*/  @P2 LDG.E.U16 R120, desc[UR20][R2.64] ;  /* 0x0000001402782981 */ /* 0x000ea2000c1e1500 */
[----:B------:R-:W-:Y:S01]  /*3270*/  PRMT R234, RZ, 0x7610, R234 ;  /* 0x00007610ffea7816 */ /* 0x000fe200000000ea */
[----:B------:R-:W-:Y:S01]  /*3280*/  IMAD R28, R28, UR4, RZ ;  /* 0x000000041c1c7c24 */ /* 0x000fe2000f8e02ff */
[----:B------:R-:W-:Y:S01]  /*3290*/  PRMT R115, RZ, 0x7610, R115 ;  /* 0x00007610ff737816 */ /* 0x000fe20000000073 */
[----:B------:R-:W-:Y:S01]  /*32a0*/  IMAD R58, R221, R134, RZ ;  /* 0x00000086dd3a7224 */ /* 0x000fe200078e02ff */
[----:B------:R-:W-:-:S02]  /*32b0*/  LEA.HI.X.SX32 R81, R81, UR15, 0x1, P4 ;  /* 0x0000000f51517c11 */ /* 0x000fc4000a0f0eff */
[C---:B0-----:R-:W-:Y:S01]  /*32c0*/  LEA R18, P2, R26.reuse, R80, 0x1 ;  /* 0x000000501a127211 */ /* 0x041fe200078408ff */
[----:B------:R-:W-:Y:S01]  /*32d0*/  IMAD R27, R27, UR4, RZ ;  /* 0x000000041b1b7c24 */ /* 0x000fe2000f8e02ff */
[----:B------:R0:W2:Y:S01]  /*32e0*/  @P5 LDG.E.U16 R234, desc[UR20][R22.64] ;  /* 0x0000001416ea5981 */ /* 0x0000a2000c1e1500 */
[----:B------:R-:W-:Y:S01]  /*32f0*/  IMAD R29, R29, UR4, RZ ;  /* 0x000000041d1d7c24 */ /* 0x000fe2000f8e02ff */
[----:B------:R-:W-:Y:S01]  /*3300*/  LEA.HI.X.SX32 R19, R26, R81, 0x1, P2 ;  /* 0x000000511a137211 */ /* 0x000fe200010f0eff */
[----:B------:R-:W-:Y:S01]  /*3310*/  IMAD R31, R31, UR4, RZ ;  /* 0x000000041f1f7c24 */ /* 0x000fe2000f8e02ff */
[----:B------:R-:W-:Y:S01]  /*3320*/  LEA R16, P6, R58, R16, 0x1 ;  /* 0x000000103a107211 */ /* 0x000fe200078c08ff */
[----:B------:R-:W2:Y:S01]  /*3330*/  @P3 LDG.E.U16 R115, desc[UR20][R4.64] ;  /* 0x0000001404733981 */ /* 0x000ea2000c1e1500 */
[----:B------:R-:W-:Y:S01]  /*3340*/  IMAD R57, R32, UR4, RZ ;  /* 0x0000000420397c24 */ /* 0x000fe2000f8e02ff */
[-C--:B------:R-:W-:Y:S01]  /*3350*/  LEA R20, P5, R27, R80.reuse, 0x1 ;  /* 0x000000501b147211 */ /* 0x080fe200078a08ff */
[----:B------:R-:W-:Y:S01]  /*3360*/  IMAD R56, R30, UR4, RZ ;  /* 0x000000041e387c24 */ /* 0x000fe2000f8e02ff */
[-C--:B0-----:R-:W-:Y:S01]  /*3370*/  LEA R22, P2, R28, R80.reuse, 0x1 ;  /* 0x000000501c167211 */ /* 0x081fe200078408ff */
[----:B------:R-:W-:Y:S01]  /*3380*/  IMAD R33, R33, UR4, RZ ;  /* 0x0000000421217c24 */ /* 0x000fe2000f8e02ff */
[----:B------:R-:W-:-:S02]  /*3390*/  LEA R24, P3, R29, R80, 0x1 ;  /* 0x000000501d187211 */ /* 0x000fc400078608ff */
[-C--:B------:R-:W-:Y:S02]  /*33a0*/  LEA.HI.X.SX32 R23, R28, R81.reuse, 0x1, P2 ;  /* 0x000000511c177211 */ /* 0x080fe400010f0eff */
[----:B------:R-:W-:Y:S01]  /*33b0*/  LEA.HI.X.SX32 R17, R58, R60, 0x1, P6 ;  /* 0x0000003c3a117211 */ /* 0x000fe200030f0eff */
[----:B------:R-:W-:Y:S01]  /*33c0*/  IMAD R60, R36, UR4, RZ ;  /* 0x00000004243c7c24 */ /* 0x000fe2000f8e02ff */
[-C--:B------:R-:W-:Y:S01]  /*33d0*/  LEA R28, P2, R31, R80.reuse, 0x1 ;  /* 0x000000501f1c7211 */ /* 0x080fe200078408ff */
[----:B------:R-:W-:Y:S01]  /*33e0*/  IMAD R58, R34, UR4, RZ ;  /* 0x00000004223a7c24 */ /* 0x000fe2000f8e02ff */
[-C--:B------:R-:W-:Y:S01]  /*33f0*/  LEA.HI.X.SX32 R21, R27, R81.reuse, 0x1, P5 ;  /* 0x000000511b157211 */ /* 0x080fe200028f0eff */
[----:B------:R-:W-:Y:S01]  /*3400*/  IMAD R61, R37, UR4, RZ ;  /* 0x00000004253d7c24 */ /* 0x000fe2000f8e02ff */
[----:B------:R-:W-:Y:S02]  /*3410*/  LEA.HI.X.SX32 R25, R29, R81, 0x1, P3 ;  /* 0x000000511d197211 */ /* 0x000fe400018f0eff */
[-C--:B------:R-:W-:Y:S01]  /*3420*/  LEA R30, P6, R57, R80.reuse, 0x1 ;  /* 0x00000050391e7211 */ /* 0x080fe200078c08ff */
[----:B------:R-:W-:Y:S01]  /*3430*/  IMAD R59, R35, UR4, RZ ;  /* 0x00000004233b7c24 */ /* 0x000fe2000f8e02ff */
[----:B------:R-:W-:-:S02]  /*3440*/  LEA R26, P5, R56, R80, 0x1 ;  /* 0x00000050381a7211 */ /* 0x000fc400078a08ff */
[-C--:B------:R-:W-:Y:S01]  /*3450*/  LEA R32, P3, R33, R80.reuse, 0x1 ;  /* 0x0000005021207211 */ /* 0x080fe200078608ff */
[----:B------:R-:W-:Y:S01]  /*3460*/  IMAD R62, R38, UR4, RZ ;  /* 0x00000004263e7c24 */ /* 0x000fe2000f8e02ff */
[-C--:B------:R-:W-:Y:S01]  /*3470*/  LEA.HI.X.SX32 R29, R31, R81.reuse, 0x1, P2 ;  /* 0x000000511f1d7211 */ /* 0x080fe200010f0eff */
[----:B------:R-:W-:Y:S01]  /*3480*/  IMAD R64, R40, UR4, RZ ;  /* 0x0000000428407c24 */ /* 0x000fe2000f8e02ff */
[-C--:B------:R-:W-:Y:S01]  /*3490*/  LEA.HI.X.SX32 R31, R57, R81.reuse, 0x1, P6 ;  /* 0x00000051391f7211 */ /* 0x080fe200030f0eff */
[----:B------:R-:W-:Y:S01]  /*34a0*/  IMAD R65, R41, UR4, RZ ;  /* 0x0000000429417c24 */ /* 0x000fe2000f8e02ff */
[-C--:B------:R-:W-:Y:S02]  /*34b0*/  LEA.HI.X.SX32 R27, R56, R81.reuse, 0x1, P5 ;  /* 0x00000051381b7211 */ /* 0x080fe400028f0eff */
[----:B------:R-:W-:Y:S02]  /*34c0*/  LEA.HI.X.SX32 R33, R33, R81, 0x1, P3 ;  /* 0x0000005121217211 */ /* 0x000fe400018f0eff */
[-C--:B------:R-:W-:Y:S01]  /*34d0*/  LEA R38, P6, R60, R80.reuse, 0x1 ;  /* 0x000000503c267211 */ /* 0x080fe200078c08ff */
[----:B------:R-:W-:Y:S01]  /*34e0*/  IMAD R63, R39, UR4, RZ ;  /* 0x00000004273f7c24 */ /* 0x000fe2000f8e02ff */
[----:B------:R-:W-:-:S02]  /*34f0*/  LEA R34, P5, R58, R80, 0x1 ;  /* 0x000000503a227211 */ /* 0x000fc400078a08ff */
[-C--:B------:R-:W-:Y:S02]  /*3500*/  LEA R40, P3, R61, R80.reuse, 0x1 ;  /* 0x000000503d287211 */ /* 0x080fe400078608ff */
[-C--:B------:R-:W-:Y:S01]  /*3510*/  LEA R36, P2, R59, R80.reuse, 0x1 ;  /* 0x000000503b247211 */ /* 0x080fe200078408ff */
[----:B------:R-:W-:Y:S01]  /*3520*/  IMAD R72, R46, UR4, RZ ;  /* 0x000000042e487c24 */ /* 0x000fe2000f8e02ff */
[-C--:B------:R-:W-:Y:S01]  /*3530*/  LEA.HI.X.SX32 R39, R60, R81.reuse, 0x1, P6 ;  /* 0x000000513c277211 */ /* 0x080fe200030f0eff */
[----:B------:R-:W-:Y:S01]  /*3540*/  IMAD R66, R42, UR4, RZ ;  /* 0x000000042a427c24 */ /* 0x000fe2000f8e02ff */
[-C--:B------:R-:W-:Y:S01]  /*3550*/  LEA.HI.X.SX32 R35, R58, R81.reuse, 0x1, P5 ;  /* 0x000000513a237211 */ /* 0x080fe200028f0eff */
[----:B------:R-:W-:Y:S01]  /*3560*/  IMAD R68, R44, UR4, RZ ;  /* 0x000000042c447c24 */ /* 0x000fe2000f8e02ff */
[-C--:B------:R-:W-:Y:S01]  /*3570*/  LEA.HI.X.SX32 R41, R61, R81.reuse, 0x1, P3 ;  /* 0x000000513d297211 */ /* 0x080fe200018f0eff */
[----:B------:R-:W-:Y:S01]  /*3580*/  IMAD R76, R48, UR4, RZ ;  /* 0x00000004304c7c24 */ /* 0x000fe2000f8e02ff */
[-C--:B------:R-:W-:Y:S01]  /*3590*/  LEA R46, P6, R64, R80.reuse, 0x1 ;  /* 0x00000050402e7211 */ /* 0x080fe200078c08ff */
[----:B------:R-:W-:Y:S01]  /*35a0*/  IMAD R70, R45, UR4, RZ ;  /* 0x000000042d467c24 */ /* 0x000fe2000f8e02ff */
[----:B------:R-:W-:Y:S01]  /*35b0*/  LEA.HI.X.SX32 R37, R59, R81, 0x1, P2 ;  /* 0x000000513b257211 */ /* 0x000fe200010f0eff */
[----:B------:R-:W-:Y:S01]  /*35c0*/  IMAD R67, R43, UR4, RZ ;  /* 0x000000042b437c24 */ /* 0x000fe2000f8e02ff */
[----:B------:R-:W-:-:S02]  /*35d0*/  LEA R42, P5, R62, R80, 0x1 ;  /* 0x000000503e2a7211 */ /* 0x000fc400078a08ff */
[-C--:B------:R-:W-:Y:S01]  /*35e0*/  LEA R48, P3, R65, R80.reuse, 0x1 ;  /* 0x0000005041307211 */ /* 0x080fe200078608ff */
[----:B------:R-:W-:Y:S01]  /*35f0*/  IMAD R74, R47, UR4, RZ ;  /* 0x000000042f4a7c24 */ /* 0x000fe2000f8e02ff */
[-C--:B------:R-:W-:Y:S01]  /*3600*/  LEA R44, P2, R63, R80.reuse, 0x1 ;  /* 0x000000503f2c7211 */ /* 0x080fe200078408ff */
[----:B------:R-:W-:Y:S01]  /*3610*/  IMAD R92, R49, UR4, RZ ;  /* 0x00000004315c7c24 */ /* 0x000fe2000f8e02ff */
[-C--:B------:R-:W-:Y:S01]  /*3620*/  LEA.HI.X.SX32 R47, R64, R81.reuse, 0x1, P6 ;  /* 0x00000051402f7211 */ /* 0x080fe200030f0eff */
[----:B------:R-:W-:Y:S01]  /*3630*/  IMAD R69, R54, UR4, RZ ;  /* 0x0000000436457c24 */ /* 0x000fe2000f8e02ff */
[-C--:B------:R-:W-:Y:S01]  /*3640*/  LEA.HI.X.SX32 R43, R62, R81.reuse, 0x1, P5 ;  /* 0x000000513e2b7211 */ /* 0x080fe200028f0eff */
[----:B------:R-:W-:Y:S01]  /*3650*/  IMAD R77, R50, UR4, RZ ;  /* 0x00000004324d7c24 */ /* 0x000fe2000f8e02ff */
[----:B------:R-:W-:Y:S01]  /*3660*/  LEA.HI.X.SX32 R49, R65, R81, 0x1, P3 ;  /* 0x0000005141317211 */ /* 0x000fe200018f0eff */
[----:B------:R-:W-:Y:S01]  /*3670*/  IMAD R104, R52, UR4, RZ ;  /* 0x0000000434687c24 */ /* 0x000fe2000f8e02ff */
[----:B------:R-:W-:-:S02]  /*3680*/  LEA R54, P6, R68, R80, 0x1 ;  /* 0x0000005044367211 */ /* 0x000fc400078c08ff */
[-C--:B------:R-:W-:Y:S02]  /*3690*/  LEA.HI.X.SX32 R45, R63, R81.reuse, 0x1, P2 ;  /* 0x000000513f2d7211 */ /* 0x080fe400010f0eff */
[-C--:B------:R-:W-:Y:S02]  /*36a0*/  LEA R50, P5, R66, R80.reuse, 0x1 ;  /* 0x0000005042327211 */ /* 0x080fe400078a08ff */
[-C--:B------:R-:W-:Y:S01]  /*36b0*/  LEA R56, P3, R70, R80.reuse, 0x1 ;  /* 0x0000005046387211 */ /* 0x080fe200078608ff */
[----:B------:R-:W-:Y:S01]  /*36c0*/  IMAD R73, R55, UR4, RZ ;  /* 0x0000000437497c24 */ /* 0x000fe2000f8e02ff */
[----:B------:R-:W-:Y:S01]  /*36d0*/  LEA R52, P2, R67, R80, 0x1 ;  /* 0x0000005043347211 */ /* 0x000fe200078408ff */
[----:B------:R-:W-:Y:S01]  /*36e0*/  IMAD R75, R51, UR4, RZ ;  /* 0x00000004334b7c24 */ /* 0x000fe2000f8e02ff */
[----:B------:R-:W-:Y:S01]  /*36f0*/  LOP3.LUT R233, R139, 0x4, RZ, 0xfc, !PT ;  /* 0x000000048be97812 */ /* 0x000fe200078efcff */
[----:B------:R-:W-:Y:S01]  /*3700*/  IMAD R71, R53, UR4, RZ ;  /* 0x0000000435477c24 */ /* 0x000fe2000f8e02ff */
[----:B------:R-:W-:-:S02]  /*3710*/  LEA.HI.X.SX32 R55, R68, R81, 0x1, P6 ;  /* 0x0000005144377211 */ /* 0x000fc400030f0eff */
[-C--:B------:R-:W-:Y:S02]  /*3720*/  LEA.HI.X.SX32 R51, R66, R81.reuse, 0x1, P5 ;  /* 0x0000005142337211 */ /* 0x080fe400028f0eff */
[-C--:B------:R-:W-:Y:S02]  /*3730*/  LEA.HI.X.SX32 R57, R70, R81.reuse, 0x1, P3 ;  /* 0x0000005146397211 */ /* 0x080fe400018f0eff */
[-C--:B------:R-:W-:Y:S02]  /*3740*/  LEA R62, P6, R76, R80.reuse, 0x1 ;  /* 0x000000504c3e7211 */ /* 0x080fe400078c08ff */
[----:B------:R-:W-:Y:S02]  /*3750*/  LEA.HI.X.SX32 R53, R67, R81, 0x1, P2 ;  /* 0x0000005143357211 */ /* 0x000fe400010f0eff */
[-C--:B------:R-:W-:Y:S02]  /*3760*/  LEA R58, P5, R72, R80.reuse, 0x1 ;  /* 0x00000050483a7211 */ /* 0x080fe400078a08ff */
[----:B------:R-:W-:-:S02]  /*3770*/  LEA R64, P3, R92, R80, 0x1 ;  /* 0x000000505c407211 */ /* 0x000fc400078608ff */
[----:B------:R-:W-:Y:S02]  /*3780*/  LEA R60, P2, R74, R80, 0x1 ;  /* 0x000000504a3c7211 */ /* 0x000fe400078408ff */
[----:B------:R-:W-:Y:S02]  /*3790*/  ISETP.LT.AND P4, PT, R233, R88, P0 ;  /* 0x00000058e900720c */ /* 0x000fe40000781270 */
[-C--:B------:R-:W-:Y:S02]  /*37a0*/  LEA.HI.X.SX32 R63, R76, R81.reuse, 0x1, P6 ;  /* 0x000000514c3f7211 */ /* 0x080fe400030f0eff */
[-C--:B------:R-:W-:Y:S02]  /*37b0*/  LEA.HI.X.SX32 R59, R72, R81.reuse, 0x1, P5 ;  /* 0x00000051483b7211 */ /* 0x080fe400028f0eff */
[----:B------:R-:W-:Y:S02]  /*37c0*/  LEA.HI.X.SX32 R65, R92, R81, 0x1, P3 ;  /* 0x000000515c417211 */ /* 0x000fe400018f0eff */
[----:B------:R-:W-:-:S02]  /*37d0*/  LEA R70, P6, R71, R80, 0x1 ;  /* 0x0000005047467211 */ /* 0x000fc400078c08ff */
[----:B------:R-:W-:Y:S02]  /*37e0*/  LOP3.LUT R235, R139, 0x6, RZ, 0xfc, !PT ;  /* 0x000000068beb7812 */ /* 0x000fe400078efcff */
[-C--:B------:R-:W-:Y:S02]  /*37f0*/  LEA.HI.X.SX32 R61, R74, R81.reuse, 0x1, P2 ;  /* 0x000000514a3d7211 */ /* 0x080fe400010f0eff */
[-C--:B------:R-:W-:Y:S02]  /*3800*/  LEA R72, P3, R73, R80.reuse, 0x1 ;  /* 0x0000005049487211 */ /* 0x080fe400078608ff */
[-C--:B------:R-:W-:Y:S02]  /*3810*/  LEA R66, P5, R104, R80.reuse, 0x1 ;  /* 0x0000005068427211 */ /* 0x080fe400078a08ff */
[----:B------:R-:W-:Y:S02]  /*3820*/  LEA R68, P2, R69, R80, 0x1 ;  /* 0x0000005045447211 */ /* 0x000fe400078408ff */
[----:B------:R-:W-:-:S02]  /*3830*/  LEA.HI.X.SX32 R71, R71, R81, 0x1, P6 ;  /* 0x0000005147477211 */ /* 0x000fc400030f0eff */
[----:B------:R-:W-:Y:S02]  /*3840*/  PRMT R238, RZ, 0x7610, R238 ;  /* 0x00007610ffee7816 */ /* 0x000fe400000000ee */
[-C--:B------:R-:W-:Y:S02]  /*3850*/  LEA.HI.X.SX32 R73, R73, R81.reuse, 0x1, P3 ;  /* 0x0000005149497211 */ /* 0x080fe400018f0eff */
[-C--:B------:R-:W-:Y:S02]  /*3860*/  ISETP.LT.AND P6, PT, R235, R88.reuse, P0 ;  /* 0x00000058eb00720c */ /* 0x080fe400007c1270 */
[-C--:B------:R-:W-:Y:S01]  /*3870*/  LEA.HI.X.SX32 R67, R104, R81.reuse, 0x1, P5 ;  /* 0x0000005168437211 */ /* 0x080fe200028f0eff */
[----:B------:R-:W4:Y:S01]  /*3880*/  @P4 LDG.E.U16 R238, desc[UR20][R6.64] ;  /* 0x0000001406ee4981 */ /* 0x000f22000c1e1500 */
[----:B------:R-:W-:Y:S02]  /*3890*/  LEA.HI.X.SX32 R69, R69, R81, 0x1, P2 ;  /* 0x0000005145457211 */ /* 0x000fe400010f0eff */
[----:B------:R-:W-:-:S02]  /*38a0*/  ISETP.LT.AND P3, PT, R215, R88, P0 ;  /* 0x00000058d700720c */ /* 0x000fc40000761270 */
[-C--:B------:R-:W-:Y:S02]  /*38b0*/  LEA R74, P5, R75, R80.reuse, 0x1 ;  /* 0x000000504b4a7211 */ /* 0x080fe400078a08ff */
[----:B------:R-:W-:Y:S02]  /*38c0*/  LEA R76, P2, R77, R80, 0x1 ;  /* 0x000000504d4c7211 */ /* 0x000fe400078408ff */
[-C--:B------:R-:W-:Y:S02]  /*38d0*/  LEA.HI.X.SX32 R75, R75, R81.reuse, 0x1, P5 ;  /* 0x000000514b4b7211 */ /* 0x080fe400028f0eff */
[----:B------:R-:W-:Y:S02]  /*38e0*/  LEA.HI.X.SX32 R77, R77, R81, 0x1, P2 ;  /* 0x000000514d4d7211 */ /* 0x000fe400010f0eff */
[----:B------:R-:W-:Y:S02]  /*38f0*/  PRMT R232, RZ, 0x7610, R232 ;  /* 0x00007610ffe87816 */ /* 0x000fe400000000e8 */
[----:B------:R-:W-:-:S02]  /*3900*/  ISETP.LT.AND P2, PT, R217, R88, P0 ;  /* 0x00000058d900720c */ /* 0x000fc40000741270 */
[-C--:B------:R-:W-:Y:S02]  /*3910*/  ISETP.LT.AND P5, PT, R219, R88.reuse, P0 ;  /* 0x00000058db00720c */ /* 0x080fe400007a1270 */
[-C--:B------:R-:W-:Y:S01]  /*3920*/  ISETP.LT.AND P4, PT, R221, R88.reuse, P0 ;  /* 0x00000058dd00720c */ /* 0x080fe20000781270 */
[----:B------:R-:W-:Y:S01]  /*3930*/  IMAD R92, R78, UR4, RZ ;  /* 0x000000044e5c7c24 */ /* 0x000fe2000f8e02ff */
[----:B------:R-:W-:Y:S01]  /*3940*/  PRMT R230, RZ, 0x7610, R230 ;  /* 0x00007610ffe67816 */ /* 0x000fe200000000e6 */
[----:B------:R-:W-:Y:S01]  /*3950*/  IMAD R104, R79, UR4, RZ ;  /* 0x000000044f687c24 */ /* 0x000fe2000f8e02ff */
[----:B------:R-:W-:Y:S01]  /*3960*/  ISETP.LT.AND P0, PT, R138, R88, P0 ;  /* 0x000000588a00720c */ /* 0x000fe20000701270 */
[----:B------:R-:W4:Y:S01]  /*3970*/  @P6 LDG.E.U16 R232, desc[UR20][R8.64] ;  /* 0x0000001408e86981 */ /* 0x000f22000c1e1500 */
[----:B------:R-:W-:Y:S02]  /*3980*/  PRMT R228, RZ, 0x7610, R228 ;  /* 0x00007610ffe47816 */ /* 0x000fe400000000e4 */
[----:B------:R-:W-:Y:S01]  /*3990*/  PRMT R226, RZ, 0x7610, R226 ;  /* 0x00007610ffe27816 */ /* 0x000fe200000000e2 */
[----:B------:R-:W4:Y:S01]  /*39a0*/  @P3 LDG.E.U16 R230, desc[UR20][R10.64] ;  /* 0x000000140ae63981 */ /* 0x000f22000c1e1500 */
[----:B------:R-:W-:-:S02]  /*39b0*/  PRMT R224, RZ, 0x7610, R224 ;  /* 0x00007610ffe07816 */ /* 0x000fc400000000e0 */
[----:B------:R-:W-:Y:S01]  /*39c0*/  LEA R78, P6, R92, R80, 0x1 ;  /* 0x000000505c4e7211 */ /* 0x000fe200078c08ff */
[----:B------:R-:W4:Y:S01]  /*39d0*/  @P2 LDG.E.U16 R228, desc[UR20][R12.64] ;  /* 0x000000140ce42981 */ /* 0x000f22000c1e1500 */
[----:B------:R-:W-:Y:S02]  /*39e0*/  PRMT R222, RZ, 0x7610, R222 ;  /* 0x00007610ffde7816 */ /* 0x000fe400000000de */
[----:B------:R-:W-:Y:S01]  /*39f0*/  PRMT R220, RZ, 0x7610, R220 ;  /* 0x00007610ffdc7816 */ /* 0x000fe200000000dc */
[----:B------:R-:W4:Y:S01]  /*3a00*/  @P5 LDG.E.U16 R226, desc[UR20][R14.64] ;  /* 0x000000140ee25981 */ /* 0x000f22000c1e1500 */
[----:B------:R-:W-:Y:S02]  /*3a10*/  PRMT R174, RZ, 0x7610, R174 ;  /* 0x00007610ffae7816 */ /* 0x000fe400000000ae */
[----:B------:R-:W-:Y:S01]  /*3a20*/  PRMT R176, RZ, 0x7610, R176 ;  /* 0x00007610ffb07816 */ /* 0x000fe200000000b0 */
[----:B------:R-:W4:Y:S01]  /*3a30*/  @P4 LDG.E.U16 R224, desc[UR20][R16.64] ;  /* 0x0000001410e04981 */ /* 0x000f22000c1e1500 */
[----:B------:R-:W-:-:S02]  /*3a40*/  PRMT R178, RZ, 0x7610, R178 ;  /* 0x00007610ffb27816 */ /* 0x000fc400000000b2 */
[----:B------:R-:W-:Y:S01]  /*3a50*/  PRMT R180, RZ, 0x7610, R180 ;  /* 0x00007610ffb47816 */ /* 0x000fe200000000b4 */
[----:B------:R-:W4:Y:S01]  /*3a60*/  @P0 LDG.E.U16 R222, desc[UR20][R18.64] ;  /* 0x0000001412de0981 */ /* 0x000f22000c1e1500 */
[----:B------:R-:W-:Y:S02]  /*3a70*/  PRMT R182, RZ, 0x7610, R182 ;  /* 0x00007610ffb67816 */ /* 0x000fe400000000b6 */
[----:B------:R-:W-:Y:S01]  /*3a80*/  PRMT R184, RZ, 0x7610, R184 ;  /* 0x00007610ffb87816 */ /* 0x000fe200000000b8 */
[----:B------:R-:W4:Y:S01]  /*3a90*/  @P0 LDG.E.U16 R220, desc[UR20][R26.64] ;  /* 0x000000141adc0981 */ /* 0x000f22000c1e1500 */
[----:B------:R-:W-:Y:S02]  /*3aa0*/  LEA R80, P3, R104, R80, 0x1 ;  /* 0x0000005068507211 */ /* 0x000fe400078608ff */
        /* <DEDUP_REMOVED lines=35> */
[-C--:B------:R-:W-:Y:S02]  /*3ce0*/  LEA.HI.X.SX32 R79, R92, R81.reuse, 0x1, P6 ;  /* 0x000000515c4f7211 */ /* 0x080fe400030f0eff */
[----:B------:R-:W-:Y:S01]  /*3cf0*/  PRMT R214, RZ, 0x7610, R214 ;  /* 0x00007610ffd67816 */ /* 0x000fe200000000d6 */
[----:B------:R-:W4:Y:S01]  /*3d00*/  @P0 LDG.E.U16 R247, desc[UR20][R68.64] ;  /* 0x0000001444f70981 */ /* 0x000f22000c1e1500 */
[----:B------:R-:W-:-:S03]  /*3d10*/  LEA.HI.X.SX32 R81, R104, R81, 0x1, P3 ;  /* 0x0000005168517211 */ /* 0x000fc600018f0eff */
[----:B------:R-:W4:Y:S04]  /*3d20*/  @P0 LDG.E.U16 R249, desc[UR20][R74.64] ;  /* 0x000000144af90981 */ /* 0x000f28000c1e1500 */
        /* <DEDUP_REMOVED lines=15> */
[----:B------:R-:W4:Y:S01]  /*3e20*/  @P0 LDG.E.U16 R214, desc[UR20][R80.64] ;  /* 0x0000001450d60981 */ /* 0x000f22000c1e1500 */
[----:B------:R-:W-:-:S02]  /*3e30*/  SHF.R.S32.HI R92, RZ, 0x6, R97 ;  /* 0x00000006ff5c7819 */ /* 0x000fc40000011461 */
[----:B------:R-:W-:Y:S02]  /*3e40*/  SHF.R.S32.HI R104, RZ, 0x1f, R83 ;  /* 0x0000001fff687819 */ /* 0x000fe40000011453 */
[----:B------:R-:W-:Y:S01]  /*3e50*/  SGXT R92, R92, 0x1 ;  /* 0x000000015c5c781a */ /* 0x000fe20000000200 */
[----:B------:R-:W-:-:S04]  /*3e60*/  @!UP1 UIADD3 UR4, UPT, UPT, -UR6, 0x100000, URZ ;  /* 0x0010000006049890 */ /* 0x000fc8000fffe1ff */
[----:B------:R-:W-:Y:S02]  /*3e70*/  @!UP1 USHF.L.U32 UR5, UR4, 0xb, URZ ;  /* 0x0000000b04059899 */ /* 0x000fe400080006ff */
[----:B------:R-:W-:Y:S01]  /*3e80*/  @!UP1 USHF.L.U32 UR4, UR4, 0x1, URZ ;  /* 0x0000000104049899 */ /* 0x000fe200080006ff */
[----:B------:R-:W-:Y:S01]  /*3e90*/  IMAD.SHL.U32 R143, R97, 0x2, RZ ;  /* 0x00000002618f7824 */ /* 0x000fe200078e00ff */
[----:B------:R-:W-:Y:S02]  /*3ea0*/  SHF.L.U64.HI R83, R83, 0x1, R104 ;  /* 0x0000000153537819 */ /* 0x000fe40000010268 */
[----:B------:R-:W-:Y:S02]  /*3eb0*/  LOP3.LUT R104, R92, 0x90, RZ, 0xc0, !PT ;  /* 0x000000905c687812 */ /* 0x000fe400078ec0ff */
[----:B------:R-:W-:Y:S02]  /*3ec0*/  SHF.R.S32.HI R108, RZ, 0x1f, R93 ;  /* 0x0000001fff6c7819 */ /* 0x000fe4000001145d */
[----:B------:R-:W-:Y:S01]  /*3ed0*/  LEA R92, P3, R93, R82, 0x1 ;  /* 0x000000525d5c7211 */ /* 0x000fe200078608ff */
[----:B------:R-:W-:Y:S01]  /*3ee0*/  VOTEU.ALL UP2, P1 ;  /* 0x0000000000ff7886 */ /* 0x000fe20000840000 */
[----:B------:R-:W-:-:S02]  /*3ef0*/  LOP3.LUT R143, R104, 0x7e, R143, 0x78, !PT ;  /* 0x0000007e688f7812 */ /* 0x000fc400078e788f */
[----:B------:R-:W-:Y:S02]  /*3f00*/  LEA.HI.X R93, R93, R83, R108, 0x1, P3 ;  /* 0x000000535d5d7211 */ /* 0x000fe400018f0c6c */
[----:B------:R-:W-:Y:S01]  /*3f10*/  SHF.R.S32.HI R112, RZ, 0x1f, R117 ;  /* 0x0000001fff707819 */ /* 0x000fe20000011475 */
[----:B------:R0:W1:Y:S01]  /*3f20*/  @!UP2 SYNCS.EXCH.64 URZ, [UR9+0x8008], UR4 ;  /* 0x0080080409ffa5b2 */ /* 0x0000620008000100 */
[-C--:B------:R-:W-:Y:S02]  /*3f30*/  LEA R136, P2, R117, R82.reuse, 0x1 ;  /* 0x0000005275887211 */ /* 0x080fe400078408ff */
[----:B------:R-:W-:Y:S02]  /*3f40*/  SHF.R.S32.HI R126, RZ, 0x1f, R109 ;  /* 0x0000001fff7e7819 */ /* 0x000fe4000001146d */
[----:B------:R-:W-:Y:S01]  /*3f50*/  LEA R108, P4, R109, R82, 0x1 ;  /* 0x000000526d6c7211 */ /* 0x000fe200078808ff */
[----:B--2---:R2:W-:Y:S01]  /*3f60*/  STS.U16 [R143+UR9+0x1400], R98 ;  /* 0x001400628f007988 */ /* 0x0045e20008000409 */
[----:B------:R-:W-:-:S02]  /*3f70*/  ISETP.NE.U32.AND P0, PT, R100, RZ, PT ;  /* 0x000000ff6400720c */ /* 0x000fc40003f05070 */
[-C--:B------:R-:W-:Y:S02]  /*3f80*/  LEA.HI.X R112, R117, R83.reuse, R112, 0x1, P2 ;  /* 0x0000005375707211 */ /* 0x080fe400010f0c70 */
[-C--:B------:R-:W-:Y:S01]  /*3f90*/  LEA.HI.X R109, R109, R83.reuse, R126, 0x1, P4 ;  /* 0x000000536d6d7211 */ /* 0x080fe200020f0c7e */
[-C--:B------:R-:W-:Y:S01]  /*3fa0*/  IMAD R126, R181, R134.reuse, RZ ;  /* 0x00000086b57e7224 */ /* 0x080fe200078e02ff */
[----:B------:R-:W-:Y:S02]  /*3fb0*/  LOP3.LUT R142, R143, 0x20, RZ, 0x3c, !PT ;  /* 0x000000208f8e7812 */ /* 0x000fe400078e3cff */
[----:B------:R-:W-:Y:S01]  /*3fc0*/  SHF.R.S32.HI R122, RZ, 0x1f, R101 ;  /* 0x0000001fff7a7819 */ /* 0x000fe20000011465 */
[----:B--2---:R-:W-:Y:S01]  /*3fd0*/  IMAD R98, R225, R134, RZ ;  /* 0x00000086e1627224 */ /* 0x004fe200078e02ff */
[-C--:B------:R-:W-:Y:S01]  /*3fe0*/  LEA R100, P2, R101, R82.reuse, 0x1 ;  /* 0x0000005265647211 */ /* 0x080fe200078408ff */
[----:B------:R-:W-:Y:S01]  /*3ff0*/  STS.U16 [R143+UR9+0x400], R110 ;  /* 0x0004006e8f007988 */ /* 0x000fe20008000409 */
[----:B------:R-:W-:Y:S01]  /*4000*/  SHF.R.S32.HI R124, RZ, 0x1f, R105 ;  /* 0x0000001fff7c7819 */ /* 0x000fe20000011469 */
[----:B------:R-:W-:Y:S01]  /*4010*/  IMAD.SHL.U32 R117, R98, 0x2, RZ ;  /* 0x0000000262757824 */ /* 0x000fe200078e00ff */
[-C--:B------:R-:W-:Y:S01]  /*4020*/  LEA R104, P3, R105, R82.reuse, 0x1 ;  /* 0x0000005269687211 */ /* 0x080fe200078608ff */
[----:B---3--:R-:W-:Y:S01]  /*4030*/  STS.U16 [R143+UR9+0x800], R114 ;  /* 0x000800728f007988 */ /* 0x008fe20008000409 */
[----:B------:R-:W-:Y:S01]  /*4040*/  SHF.R.S32.HI R128, RZ, 0x1f, R113 ;  /* 0x0000001fff807819 */ /* 0x000fe20000011471 */
[----:B------:R-:W-:Y:S01]  /*4050*/  IMAD.SHL.U32 R121, R126, 0x2, RZ ;  /* 0x000000027e797824 */ /* 0x000fe200078e00ff */
[----:B------:R-:W-:Y:S01]  /*4060*/  LEA R216, P5, R113, R82, 0x1 ;  /* 0x0000005271d87211 */ /* 0x000fe200078a08ff */
[----:B-----5:R2:W-:Y:S01]  /*4070*/  STS.U16 [R143+UR9+0xc00], R116 ;  /* 0x000c00748f007988 */ /* 0x0205e20008000409 */
[----:B------:R-:W-:Y:S01]  /*4080*/  LEA.HI.X R101, R101, R83, R122, 0x1, P2 ;  /* 0x0000005365657211 */ /* 0x000fe200010f0c7a */
[----:B------:R-:W-:-:S02]  /*4090*/  IMAD R122, R207, R134, RZ ;  /* 0x00000086cf7a7224 */ /* 0x000fc400078e02ff */
[----:B------:R-:W-:Y:S04]  /*40a0*/  STS.U16 [R143+UR9+0x1000], R118 ;  /* 0x001000768f007988 */ /* 0x000fe80008000409 */
[----:B------:R-:W-:Y:S04]  /*40b0*/  STS.U16 [R143+UR9+0x1800], R102 ;  /* 0x001800668f007988 */ /* 0x000fe80008000409 */
[----:B------:R-:W-:Y:S04]  /*40c0*/  STS.U16 [R143+UR9+0x1c00], R106 ;  /* 0x001c006a8f007988 */ /* 0x000fe80008000409 */
[----:B------:R-:W-:Y:S01]  /*40d0*/  STS.U16 [R143+UR9], R120 ;  /* 0x000000788f007988 */ /* 0x000fe20008000409 */
[----:B------:R-:W-:-:S03]  /*40e0*/  LEA.HI.X R105, R105, R83, R124, 0x1, P3 ;  /* 0x0000005369697211 */ /* 0x000fc600018f0c7c */
[----:B----4-:R3:W-:Y:S01]  /*40f0*/  STS.U16 [R142+UR9+0x500], R99 ;  /* 0x000500638e007988 */ /* 0x0107e20008000409 */
[----:B------:R-:W-:Y:S01]  /*4100*/  LOP3.LUT R141, R143, 0x40, RZ, 0x3c, !PT ;  /* 0x000000408f8d7812 */ /* 0x000fe200078e3cff */
[----:B------:R-:W-:Y:S01]  /*4110*/  IMAD.HI R124, R98, 0x2, RZ ;  /* 0x00000002627c7827 */ /* 0x000fe200078e02ff */
[----:B------:R-:W-:Y:S01]  /*4120*/  LEA.HI.X R113, R113, R83, R128, 0x1, P5 ;  /* 0x0000005371717211 */ /* 0x000fe200028f0c80 */
[----:B------:R4:W-:Y:S01]  /*4130*/  STS.U16 [R142+UR9+0x1500], R87 ;  /* 0x001500578e007988 */ /* 0x0009e20008000409 */
[----:B--2---:R-:W-:Y:S01]  /*4140*/  IADD3 R116, P2, P3, R117, UR12, R82 ;  /* 0x0000000c75747c10 */ /* 0x004fe2000fb5e052 */
[----:B------:R-:W-:-:S04]  /*4150*/  IMAD.HI R126, R126, 0x2, RZ ;  /* 0x000000027e7e7827 */ /* 0x000fc800078e02ff */
[-C--:B---3--:R-:W-:Y:S01]  /*4160*/  IMAD R99, R185, R134.reuse, RZ ;  /* 0x00000086b9637224 */ /* 0x088fe200078e02ff */
[----:B------:R-:W-:Y:S01]  /*4170*/  IADD3 R120, P4, P5, R121, UR12, R82 ;  /* 0x0000000c79787c10 */ /* 0x000fe2000fd9e052 */
[C---:B------:R-:W-:Y:S02]  /*4180*/  IMAD.SHL.U32 R129, R122.reuse, 0x2, RZ ;  /* 0x000000027a817824 */ /* 0x040fe400078e00ff */
[----:B------:R-:W-:Y:S01]  /*4190*/  IMAD.SHL.U32 R125, R99, 0x2, RZ ;  /* 0x00000002637d7824 */ /* 0x000fe200078e00ff */
[----:B------:R-:W-:Y:S01]  /*41a0*/  STS.U16 [R142+UR9+0xd00], R103 ;  /* 0x000d00678e007988 */ /* 0x000fe20008000409 */
[-C--:B------:R-:W-:Y:S02]  /*41b0*/  IMAD R118, R183, R134.reuse, RZ ;  /* 0x00000086b7767224 */ /* 0x080fe400078e02ff */
[----:B----4-:R-:W-:Y:S01]  /*41c0*/  IMAD R87, R195, R134, RZ ;  /* 0x00000086c3577224 */ /* 0x010fe200078e02ff */
[----:B------:R-:W-:Y:S01]  /*41d0*/  STS.U16 [R142+UR9+0x900], R107 ;  /* 0x0009006b8e007988 */ /* 0x000fe20008000409 */
[----:B------:R-:W-:Y:S01]  /*41e0*/  IMAD.HI R122, R122, 0x2, RZ ;  /* 0x000000027a7a7827 */ /* 0x000fe200078e02ff */
[----:B------:R-:W-:-:S02]  /*41f0*/  IADD3.X R117, PT, PT, R124, UR13, R83, P2, P3 ;  /* 0x0000000d7c757c10 */ /* 0x000fc400097e6453 */
[----:B------:R-:W-:Y:S01]  /*4200*/  STS.U16 [R142+UR9+0x1100], R111 ;  /* 0x0011006f8e007988 */ /* 0x000fe20008000409 */
[----:B------:R-:W-:-:S03]  /*4210*/  IADD3.X R121, PT, PT, R126, UR13, R83, P4, P5 ;  /* 0x0000000d7e797c10 */ /* 0x000fc6000a7ea453 */
[----:B------:R-:W-:Y:S01]  /*4220*/  STS.U16 [R142+UR9+0x1900], R91 ;  /* 0x0019005b8e007988 */ /* 0x000fe20008000409 */
[----:B------:R-:W-:-:S03]  /*4230*/  IMAD.SHL.U32 R133, R118, 0x2, RZ ;  /* 0x0000000276857824 */ /* 0x000fc600078e00ff */
[----:B------:R-:W-:Y:S01]  /*4240*/  STS.U16 [R142+UR9+0x1d00], R85 ;  /* 0x001d00558e007988 */ /* 0x000fe20008000409 */
[----:B------:R-:W-:-:S03]  /*4250*/  IMAD.SHL.U32 R131, R87, 0x2, RZ ;  /* 0x0000000257837824 */ /* 0x000fc600078e00ff */
[----:B------:R-:W-:Y:S01]  /*4260*/  STS.U16 [R142+UR9+0x100], R115 ;  /* 0x000100738e007988 */ /* 0x000fe20008000409 */
[----:B------:R-:W-:-:S03]  /*4270*/  IADD3 R124, P2, P3, R125, UR12, R82 ;  /* 0x0000000c7d7c7c10 */ /* 0x000fc6000fb5e052 */
[----:B------:R2:W-:Y:S01]  /*4280*/  STS.U16 [R141+UR9+0xe00], R90 ;  /* 0x000e005a8d007988 */ /* 0x0005e20008000409 */
[--C-:B------:R-:W-:Y:S01]  /*4290*/  IADD3 R128, P4, P5, R129, UR12, R82.reuse ;  /* 0x0000000c81807c10 */ /* 0x100fe2000fd9e052 */
[-C--:B------:R-:W-:Y:S02]  /*42a0*/  IMAD R114, R209, R134.reuse, RZ ;  /* 0x00000086d1727224 */ /* 0x080fe400078e02ff */
[----:B------:R-:W-:Y:S01]  /*42b0*/  IMAD R110, R227, R134, RZ ;  /* 0x00000086e36e7224 */ /* 0x000fe200078e02ff */
[----:B------:R3:W-:Y:S01]  /*42c0*/  STS.U16 [R141+UR9+0x600], R86 ;  /* 0x000600568d007988 */ /* 0x0007e20008000409 */
[----:B--2---:R-:W-:Y:S01]  /*42d0*/  IMAD.HI R90, R99, 0x2, RZ ;  /* 0x00000002635a7827 */ /* 0x004fe200078e02ff */
[--C-:B------:R-:W-:Y:S02]  /*42e0*/  IADD3.X R129, PT, PT, R122, UR13, R83.reuse, P4, P5 ;  /* 0x0000000d7a817c10 */ /* 0x100fe4000a7ea453 */
[----:B------:R-:W-:Y:S01]  /*42f0*/  IADD3 R130, P4, P5, R131, UR12, R82 ;  /* 0x0000000c83827c10 */ /* 0x000fe2000fd9e052 */
[----:B------:R-:W-:Y:S01]  /*4300*/  IMAD.HI R118, R118, 0x2, RZ ;  /* 0x0000000276767827 */ /* 0x000fe200078e02ff */
[----:B------:R-:W-:-:S02]  /*4310*/  IADD3.X R125, PT, PT, R90, UR13, R83, P2, P3 ;  /* 0x0000000d5a7d7c10 */ /* 0x000fc400097e6453 */
[----:B------:R-:W-:Y:S01]  /*4320*/  IADD3 R132, P2, P3, R133, UR12, R82 ;  /* 0x0000000c85847c10 */ /* 0x000fe2000fb5e052 */
[----:B---3--:R-:W-:-:S04]  /*4330*/  IMAD.HI R86, R87, 0x2, RZ ;  /* 0x0000000257567827 */ /* 0x008fc800078e02ff */
[----:B------:R-:W-:Y:S02]  /*4340*/  IMAD.SHL.U32 R127, R114, 0x2, RZ ;  /* 0x00000002727f7824 */ /* 0x000fe400078e00ff */
[----:B------:R-:W-:Y:S02]  /*4350*/  IMAD.SHL.U32 R123, R110, 0x2, RZ ;  /* 0x000000026e7b7824 */ /* 0x000fe400078e00ff */
[-C--:B------:R-:W-:Y:S02]  /*4360*/  IMAD R85, R187, R134.reuse, RZ ;  /* 0x00000086bb557224 */ /* 0x080fe400078e02ff */
[----:B------:R-:W-:Y:S01]  /*4370*/  IMAD R106, R197, R134, RZ ;  /* 0x00000086c56a7224 */ /* 0x000fe200078e02ff */
[----:B------:R2:W-:Y:S01]  /*4380*/  STS.U16 [R141+UR9+0xa00], R84 ;  /* 0x000a00548d007988 */ /* 0x0005e20008000409 */
[----:B------:R-:W-:Y:S01]  /*4390*/  IMAD.HI R114, R114, 0x2, RZ ;  /* 0x0000000272727827 */ /* 0x000fe200078e02ff */
[--C-:B------:R-:W-:Y:S02]  /*43a0*/  IADD3.X R133, PT, PT, R118, UR13, R83.reuse, P2, P3 ;  /* 0x0000000d76857c10 */ /* 0x100fe400097e6453 */
[----:B------:R-:W-:Y:S01]  /*43b0*/  IADD3.X R131, PT, PT, R86, UR13, R83, P4, P5 ;  /* 0x0000000d56837c10 */ /* 0x000fe2000a7ea453 */
[----:B------:R-:W-:Y:S01]  /*43c0*/  IMAD.HI R110, R110, 0x2, RZ ;  /* 0x000000026e6e7827 */ /* 0x000fe200078e02ff */
[----:B------:R-:W-:-:S02]  /*43d0*/  IADD3 R126, P2, P3, R127, UR12, R82 ;  /* 0x0000000c7f7e7c10 */ /* 0x000fc4000fb5e052 */
[----:B------:R-:W-:Y:S01]  /*43e0*/  IADD3 R122, P4, P5, R123, UR12, R82 ;  /* 0x0000000c7b7a7c10 */ /* 0x000fe2000fd9e052 */
[C---:B------:R-:W-:Y:S02]  /*43f0*/  IMAD.SHL.U32 R119, R85.reuse, 0x2, RZ ;  /* 0x0000000255777824 */ /* 0x040fe400078e00ff */
[----:B--2---:R-:W-:-:S04]  /*4400*/  IMAD.HI R84, R85, 0x2, RZ ;  /* 0x0000000255547827 */ /* 0x004fc800078e02ff */
[----:B------:R-:W-:Y:S02]  /*4410*/  IMAD.SHL.U32 R115, R106, 0x2, RZ ;  /* 0x000000026a737824 */ /* 0x000fe400078e00ff */
[-C--:B------:R-:W-:Y:S02]  /*4420*/  IMAD R98, R189, R134.reuse, RZ ;  /* 0x00000086bd627224 */ /* 0x080fe400078e02ff */
[-C--:B------:R-:W-:Y:S02]  /*4430*/  IMAD R85, R199, R134.reuse, RZ ;  /* 0x00000086c7557224 */ /* 0x080fe400078e02ff */
[----:B------:R-:W-:Y:S01]  /*4440*/  IMAD R102, R211, R134, RZ ;  /* 0x00000086d3667224 */ /* 0x000fe200078e02ff */
[--C-:B------:R-:W-:Y:S01]  /*4450*/  IADD3.X R127, PT, PT, R114, UR13, R83.reuse, P2, P3 ;  /* 0x0000000d727f7c10 */ /* 0x100fe200097e6453 */
[----:B------:R-:W-:Y:S01]  /*4460*/  IMAD.HI R106, R106, 0x2, RZ ;  /* 0x000000026a6a7827 */ /* 0x000fe200078e02ff */
[----:B------:R-:W-:Y:S02]  /*4470*/  IADD3.X R123, PT, PT, R110, UR13, R83, P4, P5 ;  /* 0x0000000d6e7b7c10 */ /* 0x000fe4000a7ea453 */
[--C-:B------:R-:W-:Y:S01]  /*4480*/  IADD3 R114, P4, P5, R115, UR12, R82.reuse ;  /* 0x0000000c73727c10 */ /* 0x100fe2000fd9e052 */
[----:B------:R-:W-:Y:S01]  /*4490*/  IMAD.SHL.U32 R107, R98, 0x2, RZ ;  /* 0x00000002626b7824 */ /* 0x000fe200078e00ff */
[----:B------:R-:W-:Y:S01]  /*44a0*/  IADD3 R118, P2, P3, R119, UR12, R82 ;  /* 0x0000000c77767c10 */ /* 0x000fe2000fb5e052 */
[----:B------:R-:W-:-:S02]  /*44b0*/  IMAD.SHL.U32 R103, R85, 0x2, RZ ;  /* 0x0000000255677824 */ /* 0x000fc400078e00ff */
[----:B------:R-:W-:Y:S01]  /*44c0*/  IMAD.HI R90, R85, 0x2, RZ ;  /* 0x00000002555a7827 */ /* 0x000fe200078e02ff */
[----:B------:R-:W-:-:S03]  /*44d0*/  IADD3.X R115, PT, PT, R106, UR13, R83, P4, P5 ;  /* 0x0000000d6a737c10 */ /* 0x000fc6000a7ea453 */
[----:B------:R-:W-:Y:S02]  /*44e0*/  IMAD.SHL.U32 R111, R102, 0x2, RZ ;  /* 0x00000002666f7824 */ /* 0x000fe400078e00ff */
[----:B------:R-:W-:Y:S01]  /*44f0*/  IMAD R85, R213, R134, RZ ;  /* 0x00000086d5557224 */ /* 0x000fe200078e02ff */
[----:B------:R-:W-:Y:S01]  /*4500*/  IADD3.X R119, PT, PT, R84, UR13, R83, P2, P3 ;  /* 0x0000000d54777c10 */ /* 0x000fe200097e6453 */
[----:B------:R-:W-:Y:S01]  /*4510*/  IMAD.HI R98, R98, 0x2, RZ ;  /* 0x0000000262627827 */ /* 0x000fe200078e02ff */
[--C-:B------:R-:W-:Y:S02]  /*4520*/  IADD3 R106, P4, P5, R107, UR12, R82.reuse ;  /* 0x0000000c6b6a7c10 */ /* 0x100fe4000fd9e052 */
[----:B------:R-:W-:Y:S01]  /*4530*/  IADD3 R110, P3, P2, R111, UR12, R82 ;  /* 0x0000000c6f6e7c10 */ /* 0x000fe2000fa7e052 */
[----:B------:R-:W-:-:S04]  /*4540*/  IMAD.HI R102, R102, 0x2, RZ ;  /* 0x0000000266667827 */ /* 0x000fc800078e02ff */
[C---:B------:R-:W-:Y:S02]  /*4550*/  IMAD.SHL.U32 R99, R85.reuse, 0x2, RZ ;  /* 0x0000000255637824 */ /* 0x040fe400078e00ff */
[----:B------:R-:W-:Y:S01]  /*4560*/  IMAD.HI R86, R85, 0x2, RZ ;  /* 0x0000000255567827 */ /* 0x000fe200078e02ff */
[----:B------:R-:W-:-:S03]  /*4570*/  IADD3.X R107, PT, PT, R98, UR13, R83, P4, P5 ;  /* 0x0000000d626b7c10 */ /* 0x000fc6000a7ea453 */
[-C--:B------:R-:W-:Y:S02]  /*4580*/  IMAD R140, R191, R134.reuse, RZ ;  /* 0x00000086bf8c7224 */ /* 0x080fe400078e02ff */
[----:B------:R-:W-:Y:S01]  /*4590*/  IMAD R85, R229, R134, RZ ;  /* 0x00000086e5557224 */ /* 0x000fe200078e02ff */
[--C-:B------:R-:W-:Y:S01]  /*45a0*/  IADD3.X R111, PT, PT, R102, UR13, R83.reuse, P3, P2 ;  /* 0x0000000d666f7c10 */ /* 0x100fe20009fe4453 */
[----:B------:R-:W-:Y:S01]  /*45b0*/  IMAD.SHL.U32 R87, R140, 0x2, RZ ;  /* 0x000000028c577824 */ /* 0x000fe200078e00ff */
[--C-:B------:R-:W-:Y:S01]  /*45c0*/  IADD3 R98, P4, P5, R99, UR12, R82.reuse ;  /* 0x0000000c63627c10 */ /* 0x100fe2000fd9e052 */
[----:B------:R-:W-:Y:S01]  /*45d0*/  IMAD.SHL.U32 R91, R85, 0x2, RZ ;  /* 0x00000002555b7824 */ /* 0x000fe200078e00ff */
[----:B------:R-:W-:Y:S01]  /*45e0*/  IADD3 R102, P3, P2, R103, UR12, R82 ;  /* 0x0000000c67667c10 */ /* 0x000fe2000fa7e052 */
[----:B------:R-:W-:Y:S01]  /*45f0*/  IMAD.HI R84, R85, 0x2, RZ ;  /* 0x0000000255547827 */ /* 0x000fe200078e02ff */
[----:B------:R-:W-:-:S03]  /*4600*/  IADD3.X R99, PT, PT, R86, UR13, R83, P4, P5 ;  /* 0x0000000d56637c10 */ /* 0x000fc6000a7ea453 */
[----:B------:R-:W-:Y:S01]  /*4610*/  IMAD R85, R201, R134, RZ ;  /* 0x00000086c9557224 */ /* 0x000fe200078e02ff */
[----:B------:R-:W-:Y:S02]  /*4620*/  IADD3.X R103, PT, PT, R90, UR13, R83, P3, P2 ;  /* 0x0000000d5a677c10 */ /* 0x000fe40009fe4453 */
[--C-:B------:R-:W-:Y:S01]  /*4630*/  IADD3 R86, P4, P5, R87, UR12, R82.reuse ;  /* 0x0000000c57567c10 */ /* 0x100fe2000fd9e052 */
[----:B------:R-:W-:Y:S01]  /*4640*/  IMAD.SHL.U32 R87, R85, 0x2, RZ ;  /* 0x0000000255577824 */ /* 0x000fe200078e00ff */
[----:B------:R-:W-:Y:S01]  /*4650*/  IADD3 R90, P3, P2, R91, UR12, R82 ;  /* 0x0000000c5b5a7c10 */ /* 0x000fe2000fa7e052 */
[----:B------:R-:W-:-:S03]  /*4660*/  IMAD.HI R140, R140, 0x2, RZ ;  /* 0x000000028c8c7827 */ /* 0x000fc600078e02ff */
[--C-:B------:R-:W-:Y:S02]  /*4670*/  IADD3.X R91, PT, PT, R84, UR13, R83.reuse, P3, P2 ;  /* 0x0000000d545b7c10 */ /* 0x100fe40009fe4453 */
[----:B------:R-:W-:Y:S02]  /*4680*/  IADD3 R84, P3, P2, R87, UR12, R82 ;  /* 0x0000000c57547c10 */ /* 0x000fe4000fa7e052 */
[----:B------:R-:W-:Y:S01]  /*4690*/  IADD3.X R87, PT, PT, R140, UR13, R83, P4, P5 ;  /* 0x0000000d8c577c10 */ /* 0x000fe2000a7ea453 */
[----:B------:R-:W-:-:S05]  /*46a0*/  IMAD.HI R140, R85, 0x2, RZ ;  /* 0x00000002558c7827 */ /* 0x000fca00078e02ff */
[----:B------:R-:W-:Y:S02]  /*46b0*/  IADD3.X R85, PT, PT, R140, UR13, R83, P3, P2 ;  /* 0x0000000d8c557c10 */ /* 0x000fe40009fe4453 */
[----:B------:R-:W-:Y:S01]  /*46c0*/  LOP3.LUT R140, R143, 0x60, RZ, 0x3c, !PT ;  /* 0x000000608f8c7812 */ /* 0x000fe200078e3cff */
[----:B------:R-:W-:Y:S04]  /*46d0*/  STS.U16 [R141+UR9+0x1200], R246 ;  /* 0x001200f68d007988 */ /* 0x000fe80008000409 */
        /* <DEDUP_REMOVED lines=11> */
[----:B------:R-:W-:Y:S01]  /*4790*/  STS.U16 [R140+UR9+0x1f00], R224 ;  /* 0x001f00e08c007988 */ /* 0x000fe20008000409 */
[----:B------:R-:W-:-:S03]  /*47a0*/  IMAD R137, R223, R134, RZ ;  /* 0x00000086df897224 */ /* 0x000fc600078e02ff */
[----:B------:R-:W-:Y:S04]  /*47b0*/  STS.U16 [R143+UR9+0x2000], R222 ;  /* 0x002000de8f007988 */ /* 0x000fe80008000409 */
[----:B------:R-:W-:Y:S04]  /*47c0*/  STS.U16 [R143+UR9+0x2400], R220 ;  /* 0x002400dc8f007988 */ /* 0x000fe80008000409 */
[----:B------:R2:W-:Y:S04]  /*47d0*/  STS.U16 [R143+UR9+0x2800], R174 ;  /* 0x002800ae8f007988 */ /* 0x0005e80008000409 */
[----:B------:R-:W-:Y:S04]  /*47e0*/  STS.U16 [R143+UR9+0x2c00], R176 ;  /* 0x002c00b08f007988 */ /* 0x000fe80008000409 */
[----:B------:R-:W-:Y:S04]  /*47f0*/  STS.U16 [R143+UR9+0x3000], R178 ;  /* 0x003000b28f007988 */ /* 0x000fe80008000409 */
[----:B------:R-:W-:Y:S04]  /*4800*/  STS.U16 [R143+UR9+0x3400], R180 ;  /* 0x003400b48f007988 */ /* 0x000fe80008000409 */
[----:B------:R-:W-:Y:S04]  /*4810*/  STS.U16 [R143+UR9+0x3800], R182 ;  /* 0x003800b68f007988 */ /* 0x000fe80008000409 */
[----:B------:R-:W-:Y:S04]  /*4820*/  STS.U16 [R143+UR9+0x3c00], R184 ;  /* 0x003c00b88f007988 */ /* 0x000fe80008000409 */
[----:B------:R3:W-:Y:S04]  /*4830*/  STS.U16 [R142+UR9+0x2100], R89 ;  /* 0x002100598e007988 */ /* 0x0007e80008000409 */
        /* <DEDUP_REMOVED lines=22> */
[----:B------:R0:W-:Y:S01]  /*49a0*/  STS.U16 [R140+UR9+0x3f00], R214 ;  /* 0x003f00d68c007988 */ /* 0x0001e20008000409 */
[C---:B------:R-:W-:Y:S01]  /*49b0*/  IMAD.SHL.U32 R248, R137.reuse, 0x2, RZ ;  /* 0x0000000289f87824 */ /* 0x040fe200078e00ff */
[----:B-1----:R1:W-:Y:S06]  /*49c0*/  MEMBAR.ALL.CTA ;  /* 0x0000000000007992 */ /* 0x0023ec0000008000 */
[----:B-1----:R-:W1:Y:S01]  /*49d0*/  FENCE.VIEW.ASYNC.S ;  /* 0x00000000000073c6 */ /* 0x002e620000000000 */
[----:B--2---:R-:W-:Y:S01]  /*49e0*/  SHF.R.S32.HI R174, RZ, 0x1f, R173 ;  /* 0x0000001fffae7819 */ /* 0x004fe200000114ad */
[----:B------:R-:W-:Y:S01]  /*49f0*/  UIADD3 UR7, UPT, UPT, UR9, 0x6000, URZ ;  /* 0x0000600009077890 */ /* 0x000fe2000fffe0ff */
[----:B------:R-:W-:Y:S01]  /*4a00*/  IADD3 R108, P2, PT, R108, UR12, RZ ;  /* 0x0000000c6c6c7c10 */ /* 0x000fe2000ff5e0ff */
[----:B------:R-:W-:Y:S01]  /*4a10*/  UIADD3 UR6, UPT, UPT, UR9, 0x4000, URZ ;  /* 0x0000400009067890 */ /* 0x000fe2000fffe0ff */
[----:B------:R-:W-:Y:S01]  /*4a20*/  IADD3 R82, P4, P5, R248, UR12, R82 ;  /* 0x0000000cf8527c10 */ /* 0x000fe2000fd9e052 */
[----:B------:R-:W-:Y:S01]  /*4a30*/  IMAD.HI R248, R137, 0x2, RZ ;  /* 0x0000000289f87827 */ /* 0x000fe200078e02ff */
[----:B------:R-:W-:-:S02]  /*4a40*/  LEA.HI R174, R174, R173, RZ, 0x6 ;  /* 0x000000adaeae7211 */ /* 0x000fc400078f30ff */
[----:B------:R-:W-:Y:S01]  /*4a50*/  IADD3 R136, P6, PT, R136, UR12, RZ ;  /* 0x0000000c88887c10 */ /* 0x000fe2000ffde0ff */
[----:B------:R-:W-:Y:S01]  /*4a60*/  USHF.R.U32.HI UR7, URZ, 0x4, UR7 ;  /* 0x00000004ff077899 */ /* 0x000fe20008011607 */
[----:B------:R-:W-:Y:S01]  /*4a70*/  IADD3.X R109, PT, PT, R109, UR13, RZ, P2, !PT ;  /* 0x0000000d6d6d7c10 */ /* 0x000fe200097fe4ff */
[----:B------:R-:W-:Y:S01]  /*4a80*/  USHF.R.U32.HI UR6, URZ, 0x4, UR6 ;  /* 0x00000004ff067899 */ /* 0x000fe20008011606 */
[----:B------:R-:W-:Y:S02]  /*4a90*/  ISETP.LT.OR P2, PT, R173, 0x40, P0 ;  /* 0x00000040ad00780c */ /* 0x000fe40000741670 */
[----:B---3--:R-:W-:Y:S02]  /*4aa0*/  SHF.R.S32.HI R89, RZ, 0x6, R174 ;  /* 0x00000006ff597819 */ /* 0x008fe400000114ae */
[----:B------:R-:W-:Y:S02]  /*4ab0*/  IADD3.X R83, PT, PT, R248, UR13, R83, P4, P5 ;  /* 0x0000000df8537c10 */ /* 0x000fe4000a7ea453 */
[----:B------:R-:W-:Y:S01]  /*4ac0*/  IADD3.X R137, PT, PT, R112, UR13, RZ, P6, !PT ;  /* 0x0000000d70897c10 */ /* 0x000fe2000b7fe4ff */
[----:B------:R-:W-:Y:S01]  /*4ad0*/  USGXT.U32 UR14, UR6, 0xe ;  /* 0x0000000e060e789a */ /* 0x000fe20008000000 */
[----:B------:R-:W-:-:S02]  /*4ae0*/  IADD3 R92, P5, PT, R92, UR12, RZ ;  /* 0x0000000c5c5c7c10 */ /* 0x000fc4000ffbe0ff */
[----:B------:R-:W-:Y:S02]  /*4af0*/  IADD3 R100, P4, PT, R100, UR12, RZ ;  /* 0x0000000c64647c10 */ /* 0x000fe4000ff9e0ff */
[----:B------:R-:W-:Y:S02]  /*4b00*/  IADD3 R104, P3, PT, R104, UR12, RZ ;  /* 0x0000000c68687c10 */ /* 0x000fe4000ff7e0ff */
[----:B------:R-:W-:Y:S01]  /*4b10*/  IADD3 R112, P6, PT, R216, UR12, RZ ;  /* 0x0000000cd8707c10 */ /* 0x000fe2000ffde0ff */
[----:B------:R-:W-:Y:S01]  /*4b20*/  USGXT.U32 UR12, UR7, 0xe ;  /* 0x0000000e070c789a */ /* 0x000fe20008000000 */
[----:B------:R-:W-:Y:S01]  /*4b30*/  VIMNMX R89, PT, PT, R89, 0x1, !PT ;  /* 0x0000000159597848 */ /* 0x000fe20007fe0100 */
[----:B------:R-:W-:Y:S01]  /*4b40*/  UIADD3 UR22, UP1, UPT, UR14, 0x80, URZ ;  /* 0x000000800e167890 */ /* 0x000fe2000ff3e0ff */
[----:B----4-:R-:W-:Y:S01]  /*4b50*/  IMAD.SHL.U32 R237, R134, 0x40, RZ ;  /* 0x0000004086ed7824 */ /* 0x010fe200078e00ff */
[----:B------:R-:W-:Y:S01]  /*4b60*/  UIADD3 UR24, UP2, UPT, UR12, 0x2, URZ ;  /* 0x000000020c187890 */ /* 0x000fe2000ff5e0ff */
[----:B0-----:R-:W-:Y:S01]  /*4b70*/  UMOV UR4, URZ ;  /* 0x000000ff00047c82 */ /* 0x001fe20008000000 */
[----:B------:R-:W-:Y:S01]  /*4b80*/  UMOV UR5, URZ ;  /* 0x000000ff00057c82 */ /* 0x000fe20008000000 */
[----:B------:R-:W-:Y:S01]  /*4b90*/  VIADD R134, R89, 0xffffffff ;  /* 0xffffffff59867836 */ /* 0x000fe20000000000 */
[----:B------:R-:W-:Y:S01]  /*4ba0*/  IADD3.X R93, PT, PT, R93, UR13, RZ, P5, !PT ;  /* 0x0000000d5d5d7c10 */ /* 0x000fe2000affe4ff */
[----:B------:R-:W-:Y:S01]  /*4bb0*/  UIADD3.X UR25, UPT, UPT, UR5, 0x40004040, URZ, UP2, !UPT ;  /* 0x4000404005197890 */ /* 0x000fe200097fe4ff */
[----:B------:R-:W-:Y:S01]  /*4bc0*/  IADD3.X R101, PT, PT, R101, UR13, RZ, P4, !PT ;  /* 0x0000000d65657c10 */ /* 0x000fe2000a7fe4ff */
[----:B------:R-:W-:Y:S01]  /*4bd0*/  UIADD3.X UR23, UPT, UPT, UR4, 0x40004040, URZ, UP1, !UPT ;  /* 0x4000404004177890 */ /* 0x000fe20008ffe4ff */
[----:B------:R-:W-:Y:S01]  /*4be0*/  IADD3.X R105, PT, PT, R105, UR13, RZ, P3, !PT ;  /* 0x0000000d69697c10 */ /* 0x000fe20009ffe4ff */
[----:B------:R-:W-:Y:S01]  /*4bf0*/  UMOV UR6, URZ ;  /* 0x000000ff00067c82 */ /* 0x000fe20008000000 */
[----:B------:R-:W-:Y:S01]  /*4c00*/  IADD3.X R113, PT, PT, R113, UR13, RZ, P6, !PT ;  /* 0x0000000d71717c10 */ /* 0x000fe2000b7fe4ff */
[----:B------:R-:W-:Y:S01]  /*4c10*/  IMAD.SHL.U32 R135, R135, 0x40, RZ ;  /* 0x0000004087877824 */ /* 0x000fe200078e00ff */
[----:B-1----:R-:W-:Y:S01]  /*4c20*/  BAR.SYNC.DEFER_BLOCKING 0x0 ;  /* 0x0000000000007b1d */ /* 0x002fe20000010000 */
[----:B------:R-:W-:-:S05]  /*4c30*/  ISETP.NE.U32.AND P3, PT, R134, RZ, PT ;  /* 0x000000ff8600720c */ /* 0x000fca0003f65070 */
[----:B------:R-:W-:Y:S08]  /*4c40*/  @P2 BRA `(.L_x_6) ;  /* 0x0000000000842947 */ /* 0x000ff00003800000 */
[----:B------:R-:W-:Y:S02]  /*4c50*/  UIADD3 UR4, UPT, UPT, UR9, 0x2000, URZ ;  /* 0x0000200009047890 */ /* 0x000fe4000fffe0ff */
[----:B------:R-:W-:Y:S02]  /*4c60*/  USHF.R.U32.HI UR16, URZ, 0x4, UR9 ;  /* 0x00000004ff107899 */ /* 0x000fe40008011609 */
[----:B------:R-:W-:Y:S02]  /*4c70*/  USHF.R.U32.HI UR4, URZ, 0x4, UR4 ;  /* 0x00000004ff047899 */ /* 0x000fe40008011604 */
[----:B------:R-:W-:Y:S02]  /*4c80*/  USGXT.U32 UR16, UR16, 0xe ;  /* 0x0000000e1010789a */ /* 0x000fe40008000000 */
[----:B------:R-:W-:Y:S02]  /*4c90*/  USGXT.U32 UR18, UR4, 0xe ;  /* 0x0000000e0412789a */ /* 0x000fe40008000000 */
[----:B------:R-:W-:-:S02]  /*4ca0*/  UIADD3 UR36, UP1, UPT, UR16, 0x80, URZ ;  /* 0x0000008010247890 */ /* 0x000fc4000ff3e0ff */
[----:B------:R-:W-:Y:S01]  /*4cb0*/  UIADD3 UR34, UP2, UPT, UR18, 0x2, URZ ;  /* 0x0000000212227890 */ /* 0x000fe2000ff5e0ff */
[----:B------:R-:W-:Y:S01]  /*4cc0*/  UMOV UR4, URZ ;  /* 0x000000ff00047c82 */ /* 0x000fe20008000000 */
[----:B------:R-:W-:Y:S01]  /*4cd0*/  UMOV UR38, 0x0 ;  /* 0x0000000000267882 */ /* 0x000fe20000000000 */
[----:B------:R-:W-:Y:S02]  /*4ce0*/  UIADD3.X UR37, UPT, UPT, UR4, 0x40004040, URZ, UP1, !UPT ;  /* 0x4000404004257890 */ /* 0x000fe40008ffe4ff */
[----:B------:R-:W-:Y:S02]  /*4cf0*/  UIADD3.X UR35, UPT, UPT, UR4, 0x40004040, URZ, UP2, !UPT ;  /* 0x4000404004237890 */ /* 0x000fe400097fe4ff */
[----:B------:R-:W-:Y:S02]  /*4d00*/  UIADD3.64 UR26, UPT, UPT, UR36, 0x80, URZ ;  /* 0x00000080241a7897 */ /* 0x000fe4000fffe0ff */
[----:B------:R-:W-:Y:S02]  /*4d10*/  UIADD3.64 UR28, UPT, UPT, UR34, 0x2, URZ ;  /* 0x00000002221c7897 */ /* 0x000fe4000fffe0ff */
[----:B------:R-:W-:-:S02]  /*4d20*/  UIADD3.64 UR30, UPT, UPT, UR36, 0x100, URZ ;  /* 0x00000100241e7897 */ /* 0x000fc4000fffe0ff */
[----:B------:R-:W-:Y:S01]  /*4d30*/  UIADD3.64 UR32, UPT, UPT, UR34, 0x4, URZ ;  /* 0x0000000422207897 */ /* 0x000fe2000fffe0ff */
[----:B------:R-:W-:Y:S01]  /*4d40*/  UMOV UR39, 0x4108490 ;  /* 0x0410849000277882 */ /* 0x000fe20000000000 */
[----:B------:R-:W-:Y:S01]  /*4d50*/  UMOV UR17, 0x40004040 ;  /* 0x4000404000117882 */ /* 0x000fe20000000000 */
[----:B------:R-:W-:Y:S01]  /*4d60*/  UMOV UR19, 0x40004040 ;  /* 0x4000404000137882 */ /* 0x000fe20000000000 */
[----:B------:R-:W-:Y:S01]  /*4d70*/  UMOV UR40, 0x0 ;  /* 0x0000000000287882 */ /* 0x000fe20000000000 */
[----:B------:R-:W-:Y:S01]  /*4d80*/  UMOV UR41, 0x4108490 ;  /* 0x0410849000297882 */ /* 0x000fe20000000000 */
[----:B------:R-:W-:Y:S01]  /*4d90*/  UMOV UR42, 0x0 ;  /* 0x00000000002a7882 */ /* 0x000fe20000000000 */
[----:B------:R-:W-:Y:S01]  /*4da0*/  UMOV UR43, 0x4108490 ;  /* 0x04108490002b7882 */ /* 0x000fe20000000000 */
[----:B------:R-:W-:Y:S01]  /*4db0*/  UMOV UR4, UR11 ;  /* 0x0000000b00047c82 */ /* 0x000fe20008000000 */
[----:B------:R-:W-:Y:S01]  /*4dc0*/  UMOV UR5, URZ ;  /* 0x000000ff00057c82 */ /* 0x000fe20008000000 */
[----:B------:R0:W-:Y:S01]  /*4dd0*/  UTCHMMA gdesc[UR16], gdesc[UR18], tmem[UR8], tmem[UR38], idesc[UR39], !UPT ;  /* 0x00ff2612100075ea */ /* 0x0001e2000f800008 */
[----:B------:R-:W-:Y:S01]  /*4de0*/  UMOV UR44, 0x0 ;  /* 0x00000000002c7882 */ /* 0x000fe20000000000 */
[----:B------:R-:W-:Y:S01]  /*4df0*/  UMOV UR45, 0x4108490 ;  /* 0x04108490002d7882 */ /* 0x000fe20000000000 */
[----:B------:R0:W-:Y:S01]  /*4e00*/  UTCHMMA gdesc[UR36], gdesc[UR34], tmem[UR8], tmem[UR40], idesc[UR41], UPT ;  /* 0x00ff2822240075ea */ /* 0x0001e2000b800008 */
[----:B------:R-:W-:Y:S01]  /*4e10*/  UMOV UR4, UR4 ;  /* 0x0000000400047c82 */ /* 0x000fe20008000000 */
[----:B------:R0:W-:Y:S01]  /*4e20*/  UTCHMMA gdesc[UR26], gdesc[UR28], tmem[UR8], tmem[UR42], idesc[UR43], UPT ;  /* 0x00ff2a1c1a0075ea */ /* 0x0001e2000b800008 */
[----:B------:R0:W-:Y:S01]  /*4e30*/  UTCHMMA gdesc[UR30], gdesc[UR32], tmem[UR8], tmem[UR44], idesc[UR45], UPT ;  /* 0x00ff2c201e0075ea */ /* 0x0001e2000b800008 */
[----:B------:R0:W-:Y:S01]  /*4e40*/  UTCBAR [UR4], URZ ;  /* 0x000000ff040073e9 */ /* 0x0001e200080000ff */
[----:B------:R-:W-:Y:S01]  /*4e50*/  NOP ;  /* 0x0000000000007918 */ /* 0x000fe20000000000 */
.L_x_6:
[----:B------:R-:W-:Y:S05]  /*4e60*/  @!P3 BRA `(.L_x_7) ;  /* 0x000000140050b947 */ /* 0x000fea0003800000 */
[----:B------:R-:W-:Y:S01]  /*4e70*/  VIADD R88, R88, 0xffffffc0 ;  /* 0xffffffc058587836 */ /* 0x000fe20000000000 */
[----:B0-----:R-:W-:Y:S01]  /*4e80*/  UIADD3.64 UR18, UPT, UPT, UR22, 0x80, URZ ;  /* 0x0000008016127897 */ /* 0x001fe2000fffe0ff */
[----:B------:R-:W-:Y:S01]  /*4e90*/  IMAD.MOV.U32 R89, RZ, RZ, R137 ;  /* 0x000000ffff597224 */ /* 0x000fe200078e0089 */
[----:B------:R-:W-:Y:S02]  /*4ea0*/  UIADD3.64 UR26, UPT, UPT, UR24, 0x2, URZ ;  /* 0x00000002181a7897 */ /* 0x000fe4000fffe0ff */
[----:B------:R-:W-:Y:S01]  /*4eb0*/  R2UR UR32, R88 ;  /* 0x00000000582072ca */ /* 0x000fe200000e0000 */
[----:B------:R-:W-:Y:S01]  /*4ec0*/  IMAD.MOV.U32 R88, RZ, RZ, R136 ;  /* 0x000000ffff587224 */ /* 0x000fe200078e0088 */
[----:B------:R-:W-:Y:S02]  /*4ed0*/  UIADD3.64 UR28, UPT, UPT, UR22, 0x100, URZ ;  /* 0x00000100161c7897 */ /* 0x000fe4000fffe0ff */
[----:B------:R-:W-:Y:S01]  /*4ee0*/  UIADD3.64 UR30, UPT, UPT, UR24, 0x4, URZ ;  /* 0x00000004181e7897 */ /* 0x000fe2000fffe0ff */
[----:B------:R-:W-:Y:S01]  /*4ef0*/  UMOV UR5, 0x1 ;  /* 0x0000000100057882 */ /* 0x000fe20000000000 */
[----:B------:R-:W-:-:S10]  /*4f00*/  UMOV UR4, URZ ;  /* 0x000000ff00047c82 */ /* 0x000fd40008000000 */
.L_x_10:
[----:B------:R-:W-:Y:S01]  /*4f10*/  USHF.L.U32 UR6, UR6, 0x1f, URZ ;  /* 0x0000001f06067899 */ /* 0x000fe200080006ff */
[----:B------:R-:W-:-:S04]  /*4f20*/  IMAD.WIDE R84, R237, 0x2, R84 ;  /* 0x00000002ed547825 */ /* 0x000fc800078e0254 */
[----:B------:R-:W-:-:S04]  /*4f30*/  IMAD.WIDE R86, R237, 0x2, R86 ;  /* 0x00000002ed567825 */ /* 0x000fc800078e0256 */
[----:B0-----:R-:W-:-:S04]  /*4f40*/  IMAD.U32 R136, RZ, RZ, UR6 ;  /* 0x00000006ff887e24 */ /* 0x001fc8000f8e00ff */
[----:B------:R-:W0:Y:S02]  /*4f50*/  SYNCS.PHASECHK.TRANS64.TRYWAIT P2, [UR11], R136 ;  /* 0x00000088ff0075a7 */ /* 0x000e24000804110b */
[----:B0-----:R-:W-:Y:S05]  /*4f60*/  @!P2 BRA `(.L_x_8) ;  /* 0x000000240060a947 */ /* 0x001fea0003800000 */
.L_x_16:
[----:B------:R-:W-:Y:S01]  /*4f70*/  ISETP.GE.AND P4, PT, R139, UR32, PT ;  /* 0x000000208b007c0c */ /* 0x000fe2000bf86270 */
[----:B------:R-:W-:Y:S01]  /*4f80*/  IMAD.WIDE R2, R237, 0x2, R2 ;  /* 0x00000002ed027825 */ /* 0x000fe200078e0202 */
[----:B------:R-:W-:Y:S02]  /*4f90*/  ISETP.GE.AND P5, PT, R175, UR32, PT ;  /* 0x00000020af007c0c */ /* 0x000fe4000bfa6270 */
[----:B------:R-:W-:Y:S01]  /*4fa0*/  ISETP.GE.AND P6, PT, R231, UR32, PT ;  /* 0x00000020e7007c0c */ /* 0x000fe2000bfc6270 */
[C---:B------:R-:W-:Y:S01]  /*4fb0*/  IMAD.WIDE R88, R237.reuse, 0x2, R88 ;  /* 0x00000002ed587825 */ /* 0x040fe200078e0258 */
[----:B------:R-:W-:Y:S02]  /*4fc0*/  PRMT R184, RZ, 0x7610, R184 ;  /* 0x00007610ffb87816 */ /* 0x000fe400000000b8 */
[----:B------:R-:W-:Y:S01]  /*4fd0*/  PRMT R190, RZ, 0x7610, R190 ;  /* 0x00007610ffbe7816 */ /* 0x000fe200000000be */
[----:B------:R-:W-:Y:S01]  /*4fe0*/  IMAD.WIDE R4, R237, 0x2, R4 ;  /* 0x00000002ed047825 */ /* 0x000fe200078e0204 */
[----:B------:R-:W-:-:S02]  /*4ff0*/  PRMT R186, RZ, 0x7610, R186 ;  /* 0x00007610ffba7816 */ /* 0x000fc400000000ba */
[----:B------:R-:W-:Y:S01]  /*5000*/  ISETP.GE.AND P3, PT, R177, UR32, PT ;  /* 0x00000020b1007c0c */ /* 0x000fe2000bf66270 */
[----:B------:R-:W2:Y:S01]  /*5010*/  @!P4 LDG.E.U16 R184, desc[UR20][R2.64] ;  /* 0x0000001402b8c981 */ /* 0x000ea2000c1e1500 */
[----:B------:R-:W-:Y:S01]  /*5020*/  ISETP.GE.AND P2, PT, R179, UR32, PT ;  /* 0x00000020b3007c0c */ /* 0x000fe2000bf46270 */
[----:B------:R-:W-:Y:S01]  /*5030*/  IMAD.WIDE R92, R237, 0x2, R92 ;  /* 0x00000002ed5c7825 */ /* 0x000fe200078e025c */
[----:B------:R-:W-:Y:S01]  /*5040*/  ISETP.GE.AND P4, PT, R193, UR32, PT ;  /* 0x00000020c1007c0c */ /* 0x000fe2000bf86270 */
[----:B------:R-:W3:Y:S01]  /*5050*/  @!P5 LDG.E.U16 R190, desc[UR20][R88.64] ;  /* 0x0000001458bed981 */ /* 0x000ee2000c1e1500 */
[----:B------:R-:W-:Y:S01]  /*5060*/  ISETP.GE.AND P5, PT, R185, UR32, PT ;  /* 0x00000020b9007c0c */ /* 0x000fe2000bfa6270 */
[----:B------:R-:W-:Y:S02]  /*5070*/  IMAD.WIDE R108, R237, 0x2, R108 ;  /* 0x00000002ed6c7825 */ /* 0x000fe400078e026c */
[----:B------:R-:W4:Y:S01]  /*5080*/  @!P6 LDG.E.U16 R186, desc[UR20][R4.64] ;  /* 0x0000001404bae981 */ /* 0x000f22000c1e1500 */
[----:B------:R-:W-:Y:S01]  /*5090*/  ISETP.GE.AND P6, PT, R181, UR32, PT ;  /* 0x00000020b5007c0c */ /* 0x000fe2000bfc6270 */
[----:B------:R-:W-:Y:S01]  /*50a0*/  IMAD.WIDE R104, R237, 0x2, R104 ;  /* 0x00000002ed687825 */ /* 0x000fe200078e0268 */
[----:B------:R-:W-:-:S02]  /*50b0*/  PRMT R192, RZ, 0x7610, R192 ;  /* 0x00007610ffc07816 */ /* 0x000fc400000000c0 */
[----:B------:R-:W-:Y:S01]  /*50c0*/  PRMT R196, RZ, 0x7610, R196 ;  /* 0x00007610ffc47816 */ /* 0x000fe200000000c4 */
[C---:B------:R-:W-:Y:S01]  /*50d0*/  IMAD.WIDE R124, R237.reuse, 0x2, R124 ;  /* 0x00000002ed7c7825 */ /* 0x040fe200078e027c */
[----:B------:R-:W-:Y:S02]  /*50e0*/  PRMT R198, RZ, 0x7610, R198 ;  /* 0x00007610ffc67816 */ /* 0x000fe400000000c6 */
[----:B------:R-:W-:Y:S01]  /*50f0*/  PRMT R202, RZ, 0x7610, R202 ;  /* 0x00007610ffca7816 */ /* 0x000fe200000000ca */
[----:B------:R-:W-:Y:S01]  /*5100*/  IMAD.WIDE R120, R237, 0x2, R120 ;  /* 0x00000002ed787825 */ /* 0x000fe200078e0278 */
[----:B------:R-:W-:Y:S01]  /*5110*/  PRMT R200, RZ, 0x7610, R200 ;  /* 0x00007610ffc87816 */ /* 0x000fe200000000c8 */
[----:B------:R-:W5:Y:S01]  /*5120*/  @!P3 LDG.E.U16 R192, desc[UR20][R92.64] ;  /* 0x000000145cc0b981 */ /* 0x000f62000c1e1500 */
[----:B------:R-:W-:Y:S01]  /*5130*/  ISETP.GE.AND P3, PT, R183, UR32, PT ;  /* 0x00000020b7007c0c */ /* 0x000fe2000bf66270 */
[----:B------:R-:W-:Y:S02]  /*5140*/  IMAD.WIDE R132, R237, 0x2, R132 ;  /* 0x00000002ed847825 */ /* 0x000fe400078e0284 */
[----:B------:R-:W4:Y:S01]  /*5150*/  @!P2 LDG.E.U16 R196, desc[UR20][R104.64] ;  /* 0x0000001468c4a981 */ /* 0x000f22000c1e1500 */
[----:B------:R-:W-:Y:S01]  /*5160*/  ISETP.GE.AND P2, PT, R195, UR32, PT ;  /* 0x00000020c3007c0c */ /* 0x000fe2000bf46270 */
[----:B------:R-:W-:-:S02]  /*5170*/  IMAD.WIDE R118, R237, 0x2, R118 ;  /* 0x00000002ed767825 */ /* 0x000fc400078e0276 */
[----:B------:R-:W5:Y:S01]  /*5180*/  @!P4 LDG.E.U16 R198, desc[UR20][R108.64] ;  /* 0x000000146cc6c981 */ /* 0x000f62000c1e1500 */
[----:B------:R-:W-:Y:S01]  /*5190*/  ISETP.GE.AND P4, PT, R187, UR32, PT ;  /* 0x00000020bb007c0c */ /* 0x000fe2000bf86270 */
[----:B------:R-:W-:Y:S02]  /*51a0*/  IMAD.WIDE R130, R237, 0x2, R130 ;  /* 0x00000002ed827825 */ /* 0x000fe400078e0282 */
[----:B------:R-:W5:Y:S01]  /*51b0*/  @!P5 LDG.E.U16 R202, desc[UR20][R124.64] ;  /* 0x000000147ccad981 */ /* 0x000f62000c1e1500 */
[----:B------:R-:W-:Y:S01]  /*51c0*/  ISETP.GE.AND P5, PT, R189, UR32, PT ;  /* 0x00000020bd007c0c */ /* 0x000fe2000bfa6270 */
[----:B------:R-:W-:Y:S02]  /*51d0*/  IMAD.WIDE R106, R237, 0x2, R106 ;  /* 0x00000002ed6a7825 */ /* 0x000fe400078e026a */
[----:B------:R-:W5:Y:S01]  /*51e0*/  @!P6 LDG.E.U16 R200, desc[UR20][R120.64] ;  /* 0x0000001478c8e981 */ /* 0x000f62000c1e1500 */
[----:B------:R-:W-:Y:S01]  /*51f0*/  ISETP.GE.AND P6, PT, R197, UR32, PT ;  /* 0x00000020c5007c0c */ /* 0x000fe2000bfc6270 */
[----:B------:R-:W-:Y:S01]  /*5200*/  IMAD.WIDE R114, R237, 0x2, R114 ;  /* 0x00000002ed727825 */ /* 0x000fe200078e0272 */
[----:B------:R-:W-:-:S02]  /*5210*/  PRMT R204, RZ, 0x7610, R204 ;  /* 0x00007610ffcc7816 */ /* 0x000fc400000000cc */
[----:B------:R-:W-:Y:S02]  /*5220*/  PRMT R206, RZ, 0x7610, R206 ;  /* 0x00007610ffce7816 */ /* 0x000fe400000000ce */
[----:B------:R-:W-:Y:S02]  /*5230*/  PRMT R208, RZ, 0x7610, R208 ;  /* 0x00007610ffd07816 */ /* 0x000fe400000000d0 */
[----:B------:R-:W-:Y:S01]  /*5240*/  PRMT R212, RZ, 0x7610, R212 ;  /* 0x00007610ffd47816 */ /* 0x000fe200000000d4 */
[----:B------:R-:W5:Y:S01]  /*5250*/  @!P3 LDG.E.U16 R204, desc[UR20][R132.64] ;  /* 0x0000001484ccb981 */ /* 0x000f62000c1e1500 */
[----:B------:R-:W-:Y:S02]  /*5260*/  PRMT R210, RZ, 0x7610, R210 ;  /* 0x00007610ffd27816 */ /* 0x000fe400000000d2 */
[----:B------:R-:W-:Y:S01]  /*5270*/  ISETP.GE.AND P3, PT, R191, UR32, PT ;  /* 0x00000020bf007c0c */ /* 0x000fe2000bf66270 */
[----:B------:R-:W5:Y:S01]  /*5280*/  @!P2 LDG.E.U16 R206, desc[UR20][R130.64] ;  /* 0x0000001482cea981 */ /* 0x000f62000c1e1500 */
[----:B------:R-:W-:-:S03]  /*5290*/  ISETP.GE.AND P2, PT, R199, UR32, PT ;  /* 0x00000020c7007c0c */ /* 0x000fc6000bf46270 */
[----:B------:R-:W5:Y:S01]  /*52a0*/  @!P4 LDG.E.U16 R208, desc[UR20][R118.64] ;  /* 0x0000001476d0c981 */ /* 0x000f62000c1e1500 */
[----:B------:R-:W-:-:S03]  /*52b0*/  ISETP.GE.AND P4, PT, R201, UR32, PT ;  /* 0x00000020c9007c0c */ /* 0x000fc6000bf86270 */
[----:B------:R-:W5:Y:S01]  /*52c0*/  @!P5 LDG.E.U16 R212, desc[UR20][R106.64] ;  /* 0x000000146ad4d981 */ /* 0x000f62000c1e1500 */
[----:B------:R-:W-:-:S03]  /*52d0*/  ISETP.GE.AND P5, PT, R203, UR32, PT ;  /* 0x00000020cb007c0c */ /* 0x000fc6000bfa6270 */
[----:B------:R-:W5:Y:S01]  /*52e0*/  @!P6 LDG.E.U16 R210, desc[UR20][R114.64] ;  /* 0x0000001472d2e981 */ /* 0x000f62000c1e1500 */
[----:B------:R-:W-:Y:S02]  /*52f0*/  ISETP.GE.AND P6, PT, R233, UR32, PT ;  /* 0x00000020e9007c0c */ /* 0x000fe4000bfc6270 */
[----:B------:R-:W-:Y:S01]  /*5300*/  PRMT R216, RZ, 0x7610, R216 ;  /* 0x00007610ffd87816 */ /* 0x000fe200000000d8 */
[C---:B------:R-:W-:Y:S01]  /*5310*/  IMAD.WIDE R102, R237.reuse, 0x2, R102 ;  /* 0x00000002ed667825 */ /* 0x040fe200078e0266 */
[----:B------:R-:W-:Y:S02]  /*5320*/  PRMT R214, RZ, 0x7610, R214 ;  /* 0x00007610ffd67816 */ /* 0x000fe400000000d6 */
[----:B------:R-:W-:Y:S01]  /*5330*/  PRMT R218, RZ, 0x7610, R218 ;  /* 0x00007610ffda7816 */ /* 0x000fe200000000da */
[C---:B------:R-:W-:Y:S01]  /*5340*/  IMAD.WIDE R100, R237.reuse, 0x2, R100 ;  /* 0x00000002ed647825 */ /* 0x040fe200078e0264 */
[----:B------:R-:W-:Y:S01]  /*5350*/  PRMT R194, RZ, 0x7610, R194 ;  /* 0x00007610ffc27816 */ /* 0x000fe200000000c2 */
[----:B------:R-:W5:Y:S01]  /*5360*/  @!P3 LDG.E.U16 R216, desc[UR20][R86.64] ;  /* 0x0000001456d8b981 */ /* 0x000f62000c1e1500 */
[----:B------:R-:W-:Y:S01]  /*5370*/  PRMT R188, RZ, 0x7610, R188 ;  /* 0x00007610ffbc7816 */ /* 0x000fe200000000bc */
[----:B------:R-:W-:-:S02]  /*5380*/  IMAD.WIDE R6, R237, 0x2, R6 ;  /* 0x00000002ed067825 */ /* 0x000fc400078e0206 */
[----:B------:R-:W5:Y:S04]  /*5390*/  @!P2 LDG.E.U16 R214, desc[UR20][R102.64] ;  /* 0x0000001466d6a981 */ /* 0x000f68000c1e1500 */
[----:B------:R-:W5:Y:S04]  /*53a0*/  @!P4 LDG.E.U16 R218, desc[UR20][R84.64] ;  /* 0x0000001454dac981 */ /* 0x000f68000c1e1500 */
[----:B------:R-:W5:Y:S04]  /*53b0*/  @!P5 LDG.E.U16 R194, desc[UR20][R100.64] ;  /* 0x0000001464c2d981 */ /* 0x000f68000c1e1500 */
[----:B------:R-:W5:Y:S01]  /*53c0*/  @!P6 LDG.E.U16 R188, desc[UR20][R6.64] ;  /* 0x0000001406bce981 */ /* 0x000f62000c1e1500 */
[----:B------:R-:W-:Y:S01]  /*53d0*/  ISETP.GE.AND P4, PT, R235, UR32, PT ;  /* 0x00000020eb007c0c */ /* 0x000fe2000bf86270 */
[----:B------:R-:W-:Y:S01]  /*53e0*/  IMAD.WIDE R8, R237, 0x2, R8 ;  /* 0x00000002ed087825 */ /* 0x000fe200078e0208 */
[----:B------:R-:W-:-:S02]  /*53f0*/  PRMT R137, RZ, 0x7610, R137 ;  /* 0x00007610ff897816 */ /* 0x000fc40000000089 */
[----:B------:R-:W-:Y:S02]  /*5400*/  ISETP.GE.AND P3, PT, R205, UR32, PT ;  /* 0x00000020cd007c0c */ /* 0x000fe4000bf66270 */
[----:B------:R-:W-:Y:S02]  /*5410*/  ISETP.GE.AND P2, PT, R225, UR32, PT ;  /* 0x00000020e1007c0c */ /* 0x000fe4000bf46270 */
[----:B------:R-:W-:-:S05]  /*5420*/  ISETP.GE.AND P5, PT, R207, UR32, PT ;  /* 0x00000020cf007c0c */ /* 0x000fca000bfa6270 */
[----:B------:R-:W5:Y:S01]  /*5430*/  @!P4 LDG.E.U16 R137, desc[UR20][R8.64] ;  /* 0x000000140889c981 */ /* 0x000f62000c1e1500 */
[----:B------:R-:W-:Y:S01]  /*5440*/  ISETP.GE.AND P4, PT, R217, UR32, PT ;  /* 0x00000020d9007c0c */ /* 0x000fe2000bf86270 */
[C---:B------:R-:W-:Y:S01]  /*5450*/  IMAD.WIDE R12, R237.reuse, 0x2, R12 ;  /* 0x00000002ed0c7825 */ /* 0x040fe200078e020c */
[----:B------:R-:W-:Y:S02]  /*5460*/  PRMT R136, RZ, 0x7610, R136 ;  /* 0x00007610ff887816 */ /* 0x000fe40000000088 */
[----:B------:R-:W-:Y:S01]  /*5470*/  PRMT R241, RZ, 0x7610, R241 ;  /* 0x00007610fff17816 */ /* 0x000fe200000000f1 */
[C---:B------:R-:W-:Y:S01]  /*5480*/  IMAD.WIDE R112, R237.reuse, 0x2, R112 ;  /* 0x00000002ed707825 */ /* 0x040fe200078e0270 */
[----:B------:R-:W-:Y:S02]  /*5490*/  PRMT R174, RZ, 0x7610, R174 ;  /* 0x00007610ffae7816 */ /* 0x000fe400000000ae */
[----:B------:R-:W-:Y:S01]  /*54a0*/  PRMT R243, RZ, 0x7610, R243 ;  /* 0x00007610fff37816 */ /* 0x000fe200000000f3 */
[C---:B------:R-:W-:Y:S01]  /*54b0*/  IMAD.WIDE R128, R237.reuse, 0x2, R128 ;  /* 0x00000002ed807825 */ /* 0x040fe200078e0280 */
[----:B------:R-:W5:Y:S03]  /*54c0*/  @!P3 LDG.E.U16 R136, desc[UR20][R112.64] ;  /* 0x000000147088b981 */ /* 0x000f66000c1e1500 */
[----:B------:R-:W-:Y:S01]  /*54d0*/  IMAD.WIDE R116, R237, 0x2, R116 ;  /* 0x00000002ed747825 */ /* 0x000fe200078e0274 */
[----:B------:R-:W5:Y:S01]  /*54e0*/  @!P5 LDG.E.U16 R174, desc[UR20][R128.64] ;  /* 0x0000001480aed981 */ /* 0x000f62000c1e1500 */
[----:B------:R-:W-:-:S02]  /*54f0*/  ISETP.GE.AND P3, PT, R209, UR32, PT ;  /* 0x00000020d1007c0c */ /* 0x000fc4000bf66270 */
[----:B------:R-:W-:Y:S01]  /*5500*/  ISETP.GE.AND P5, PT, R211, UR32, PT ;  /* 0x00000020d3007c0c */ /* 0x000fe2000bfa6270 */
[----:B------:R-:W5:Y:S01]  /*5510*/  @!P2 LDG.E.U16 R241, desc[UR20][R116.64] ;  /* 0x0000001474f1a981 */ /* 0x000f62000c1e1500 */
[----:B------:R-:W-:-:S03]  /*5520*/  ISETP.GE.AND P2, PT, R227, UR32, PT ;  /* 0x00000020e3007c0c */ /* 0x000fc6000bf46270 */
        /* <DEDUP_REMOVED lines=15> */
[----:B------:R-:W-:Y:S02]  /*5620*/  ISETP.GE.AND P2, PT, R229, UR32, PT ;  /* 0x00000020e5007c0c */ /* 0x000fe4000bf46270 */
[----:B------:R-:W-:Y:S01]  /*5630*/  ISETP.GE.AND P5, PT, R223, UR32, PT ;  /* 0x00000020df007c0c */ /* 0x000fe2000bfa6270 */
[----:B------:R-:W5:Y:S01]  /*5640*/  @!P4 LDG.E.U16 R247, desc[UR20][R14.64] ;  /* 0x000000140ef7c981 */ /* 0x000f62000c1e1500 */
[----:B------:R-:W-:Y:S01]  /*5650*/  ISETP.GE.AND P4, PT, R221, UR32, PT ;  /* 0x00000020dd007c0c */ /* 0x000fe2000bf86270 */
[C---:B------:R-:W-:Y:S01]  /*5660*/  IMAD.WIDE R10, R237.reuse, 0x2, R10 ;  /* 0x00000002ed0a7825 */ /* 0x040fe200078e020a */
[----:B------:R-:W-:Y:S02]  /*5670*/  PRMT R239, RZ, 0x7610, R239 ;  /* 0x00007610ffef7816 */ /* 0x000fe400000000ef */
[----:B------:R-:W-:Y:S01]  /*5680*/  PRMT R180, RZ, 0x7610, R180 ;  /* 0x00007610ffb47816 */ /* 0x000fe200000000b4 */
[----:B------:R-:W-:Y:S01]  /*5690*/  IMAD.WIDE R16, R237, 0x2, R16 ;  /* 0x00000002ed107825 */ /* 0x000fe200078e0210 */
[----:B------:R-:W-:-:S02]  /*56a0*/  PRMT R249, RZ, 0x7610, R249 ;  /* 0x00007610fff97816 */ /* 0x000fc400000000f9 */
[----:B------:R-:W-:Y:S01]  /*56b0*/  PRMT R182, RZ, 0x7610, R182 ;  /* 0x00007610ffb67816 */ /* 0x000fe200000000b6 */
[C---:B------:R-:W-:Y:S01]  /*56c0*/  IMAD.WIDE R82, R237.reuse, 0x2, R82 ;  /* 0x00000002ed527825 */ /* 0x040fe200078e0252 */
[----:B------:R-:W-:Y:S01]  /*56d0*/  PRMT R251, RZ, 0x7610, R251 ;  /* 0x00007610fffb7816 */ /* 0x000fe200000000fb */
[----:B------:R-:W5:Y:S02]  /*56e0*/  @!P6 LDG.E.U16 R239, desc[UR20][R10.64] ;  /* 0x000000140aefe981 */ /* 0x000f64000c1e1500 */
[C---:B------:R-:W-:Y:S02]  /*56f0*/  IMAD.WIDE R90, R237.reuse, 0x2, R90 ;  /* 0x00000002ed5a7825 */ /* 0x040fe400078e025a */
[----:B------:R-:W5:Y:S02]  /*5700*/  @!P5 LDG.E.U16 R182, desc[UR20][R82.64] ;  /* 0x0000001452b6d981 */ /* 0x000f64000c1e1500 */
[----:B------:R-:W-:Y:S02]  /*5710*/  IMAD.WIDE R98, R237, 0x2, R98 ;  /* 0x00000002ed627825 */ /* 0x000fe400078e0262 */
[----:B------:R-:W5:Y:S04]  /*5720*/  @!P2 LDG.E.U16 R249, desc[UR20][R90.64] ;  /* 0x000000145af9a981 */ /* 0x000f68000c1e1500 */
[----:B------:R-:W5:Y:S04]  /*5730*/  @!P3 LDG.E.U16 R180, desc[UR20][R98.64] ;  /* 0x0000001462b4b981 */ /* 0x000f68000c1e1500 */
[----:B------:R-:W5:Y:S01]  /*5740*/  @!P4 LDG.E.U16 R251, desc[UR20][R16.64] ;  /* 0x0000001410fbc981 */ /* 0x000f62000c1e1500 */
[----:B------:R-:W-:Y:S01]  /*5750*/  BAR.SYNC.DEFER_BLOCKING 0x0 ;  /* 0x0000000000007b1d */ /* 0x000fe20000010000 */
[----:B------:R-:W-:Y:S01]  /*5760*/  ISETP.GE.AND P2, PT, R138, UR32, PT ;  /* 0x000000208a007c0c */ /* 0x000fe2000bf46270 */
[----:B------:R-:W-:Y:S01]  /*5770*/  IMAD.WIDE R72, R135, 0x2, R72 ;  /* 0x0000000287487825 */ /* 0x000fe200078e0248 */
[----:B------:R-:W-:-:S02]  /*5780*/  PRMT R224, RZ, 0x7610, R224 ;  /* 0x00007610ffe07816 */ /* 0x000fc400000000e0 */
[----:B------:R-:W-:Y:S01]  /*5790*/  PRMT R232, RZ, 0x7610, R232 ;  /* 0x00007610ffe87816 */ /* 0x000fe200000000e8 */
[C---:B------:R-:W-:Y:S01]  /*57a0*/  IMAD.WIDE R66, R135.reuse, 0x2, R66 ;  /* 0x0000000287427825 */ /* 0x040fe200078e0242 */
[----:B------:R-:W-:Y:S02]  /*57b0*/  PRMT R240, RZ, 0x7610, R240 ;  /* 0x00007610fff07816 */ /* 0x000fe400000000f0 */
[----:B------:R-:W-:Y:S01]  /*57c0*/  PRMT R226, RZ, 0x7610, R226 ;  /* 0x00007610ffe27816 */ /* 0x000fe200000000e2 */
[C---:B------:R-:W-:Y:S01]  /*57d0*/  IMAD.WIDE R58, R135.reuse, 0x2, R58 ;  /* 0x00000002873a7825 */ /* 0x040fe200078e023a */
[----:B------:R-:W-:Y:S02]  /*57e0*/  PRMT R234, RZ, 0x7610, R234 ;  /* 0x00007610ffea7816 */ /* 0x000fe400000000ea */
[----:B------:R-:W-:Y:S01]  /*57f0*/  PRMT R242, RZ, 0x7610, R242 ;  /* 0x00007610fff27816 */ /* 0x000fe200000000f2 */
[----:B------:R-:W-:Y:S01]  /*5800*/  IMAD.WIDE R50, R135, 0x2, R50 ;  /* 0x0000000287327825 */ /* 0x000fe200078e0232 */
[----:B------:R-:W-:-:S02]  /*5810*/  PRMT R220, RZ, 0x7610, R220 ;  /* 0x00007610ffdc7816 */ /* 0x000fc400000000dc */
[----:B------:R-:W-:Y:S01]  /*5820*/  PRMT R228, RZ, 0x7610, R228 ;  /* 0x00007610ffe47816 */ /* 0x000fe200000000e4 */
[C---:B------:R-:W-:Y:S01]  /*5830*/  IMAD.WIDE R42, R135.reuse, 0x2, R42 ;  /* 0x00000002872a7825 */ /* 0x040fe200078e022a */
[----:B------:R-:W-:Y:S02]  /*5840*/  PRMT R236, RZ, 0x7610, R236 ;  /* 0x00007610ffec7816 */ /* 0x000fe400000000ec */
[----:B------:R-:W-:Y:S01]  /*5850*/  PRMT R244, RZ, 0x7610, R244 ;  /* 0x00007610fff47816 */ /* 0x000fe200000000f4 */
[C---:B------:R-:W-:Y:S01]  /*5860*/  IMAD.WIDE R34, R135.reuse, 0x2, R34 ;  /* 0x0000000287227825 */ /* 0x040fe200078e0222 */
[----:B------:R-:W-:Y:S01]  /*5870*/  PRMT R222, RZ, 0x7610, R222 ;  /* 0x00007610ffde7816 */ /* 0x000fe200000000de */
[----:B------:R-:W5:Y:S02]  /*5880*/  @!P2 LDG.E.U16 R224, desc[UR20][R58.64] ;  /* 0x000000143ae0a981 */ /* 0x000f64000c1e1500 */
[C---:B------:R-:W-:Y:S01]  /*5890*/  IMAD.WIDE R26, R135.reuse, 0x2, R26 ;  /* 0x00000002871a7825 */ /* 0x040fe200078e021a */
[----:B------:R-:W-:Y:S01]  /*58a0*/  PRMT R230, RZ, 0x7610, R230 ;  /* 0x00007610ffe67816 */ /* 0x000fe200000000e6 */
[----:B------:R-:W5:Y:S02]  /*58b0*/  @!P2 LDG.E.U16 R232, desc[UR20][R66.64] ;  /* 0x0000001442e8a981 */ /* 0x000f64000c1e1500 */
[C---:B------:R-:W-:Y:S01]  /*58c0*/  IMAD.WIDE R18, R135.reuse, 0x2, R18 ;  /* 0x0000000287127825 */ /* 0x040fe200078e0212 */
[----:B------:R-:W-:Y:S01]  /*58d0*/  PRMT R238, RZ, 0x7610, R238 ;  /* 0x00007610ffee7816 */ /* 0x000fe200000000ee */
[----:B------:R-:W5:Y:S01]  /*58e0*/  @!P2 LDG.E.U16 R240, desc[UR20][R72.64] ;  /* 0x0000001448f0a981 */ /* 0x000f62000c1e1500 */
[----:B------:R-:W-:Y:S01]  /*58f0*/  PRMT R246, RZ, 0x7610, R246 ;  /* 0x00007610fff67816 */ /* 0x000fe200000000f6 */
[----:B------:R-:W-:-:S04]  /*5900*/  IMAD.WIDE R74, R135, 0x2, R74 ;  /* 0x00000002874a7825 */ /* 0x000fc800078e024a */
[C---:B------:R-:W-:Y:S01]  /*5910*/  IMAD.WIDE R68, R135.reuse, 0x2, R68 ;  /* 0x0000000287447825 */ /* 0x040fe200078e0244 */
[----:B------:R-:W5:Y:S03]  /*5920*/  @!P2 LDG.E.U16 R242, desc[UR20][R74.64] ;  /* 0x000000144af2a981 */ /* 0x000f66000c1e1500 */
[C---:B------:R-:W-:Y:S01]  /*5930*/  IMAD.WIDE R60, R135.reuse, 0x2, R60 ;  /* 0x00000002873c7825 */ /* 0x040fe200078e023c */
[----:B------:R-:W5:Y:S03]  /*5940*/  @!P2 LDG.E.U16 R234, desc[UR20][R68.64] ;  /* 0x0000001444eaa981 */ /* 0x000f66000c1e1500 */
[C---:B------:R-:W-:Y:S01]  /*5950*/  IMAD.WIDE R52, R135.reuse, 0x2, R52 ;  /* 0x0000000287347825 */ /* 0x040fe200078e0234 */
[----:B------:R-:W5:Y:S03]  /*5960*/  @!P2 LDG.E.U16 R226, desc[UR20][R60.64] ;  /* 0x000000143ce2a981 */ /* 0x000f66000c1e1500 */
[----:B------:R-:W-:-:S04]  /*5970*/  IMAD.WIDE R44, R135, 0x2, R44 ;  /* 0x00000002872c7825 */ /* 0x000fc800078e022c */
[----:B------:R-:W-:-:S04]  /*5980*/  IMAD.WIDE R36, R135, 0x2, R36 ;  /* 0x0000000287247825 */ /* 0x000fc800078e0224 */
[----:B------:R-:W-:-:S04]  /*5990*/  IMAD.WIDE R28, R135, 0x2, R28 ;  /* 0x00000002871c7825 */ /* 0x000fc800078e021c */
[----:B------:R-:W-:-:S04]  /*59a0*/  IMAD.WIDE R20, R135, 0x2, R20 ;  /* 0x0000000287147825 */ /* 0x000fc800078e0214 */
[----:B------:R-:W-:-:S04]  /*59b0*/  IMAD.WIDE R76, R135, 0x2, R76 ;  /* 0x00000002874c7825 */ /* 0x000fc800078e024c */
[C---:B------:R-:W-:Y:S01]  /*59c0*/  IMAD.WIDE R70, R135.reuse, 0x2, R70 ;  /* 0x0000000287467825 */ /* 0x040fe200078e0246 */
[----:B------:R-:W5:Y:S03]  /*59d0*/  @!P2 LDG.E.U16 R244, desc[UR20][R76.64] ;  /* 0x000000144cf4a981 */ /* 0x000f66000c1e1500 */
        /* <DEDUP_REMOVED lines=17> */
[----:B--2---:R0:W-:Y:S04]  /*5af0*/  STS.U16 [R143+UR9+0x4000], R184 ;  /* 0x004000b88f007988 */ /* 0x0041e80008000409 */
[----:B---3--:R1:W-:Y:S01]  /*5b00*/  STS.U16 [R143+UR9+0x4400], R190 ;  /* 0x004400be8f007988 */ /* 0x0083e20008000409 */
[----:B------:R-:W-:Y:S01]  /*5b10*/  IMAD.WIDE R32, R135, 0x2, R32 ;  /* 0x0000000287207825 */ /* 0x000fe200078e0220 */
[----:B0-----:R-:W-:-:S03]  /*5b20*/  PRMT R184, RZ, 0x7610, R184 ;  /* 0x00007610ffb87816 */ /* 0x001fc600000000b8 */
[----:B------:R-:W-:Y:S01]  /*5b30*/  IMAD.WIDE R24, R135, 0x2, R24 ;  /* 0x0000000287187825 */ /* 0x000fe200078e0218 */
[----:B-1----:R-:W-:-:S03]  /*5b40*/  PRMT R190, RZ, 0x7610, R190 ;  /* 0x00007610ffbe7816 */ /* 0x002fc600000000be */
[----:B------:R-:W-:Y:S01]  /*5b50*/  IMAD.WIDE R80, R135, 0x2, R80 ;  /* 0x0000000287507825 */ /* 0x000fe200078e0250 */
[----:B------:R-:W2:Y:S04]  /*5b60*/  @!P2 LDG.E.U16 R184, desc[UR20][R18.64] ;  /* 0x0000001412b8a981 */ /* 0x000ea8000c1e1500 */
[----:B------:R-:W3:Y:S04]  /*5b70*/  @!P2 LDG.E.U16 R190, desc[UR20][R24.64] ;  /* 0x0000001418bea981 */ /* 0x000ee8000c1e1500 */
[----:B----4-:R0:W-:Y:S04]  /*5b80*/  STS.U16 [R143+UR9+0x4800], R196 ;  /* 0x004800c48f007988 */ /* 0x0101e80008000409 */
[----:B------:R-:W4:Y:S04]  /*5b90*/  @!P2 LDG.E.U16 R246, desc[UR20][R80.64] ;  /* 0x0000001450f6a981 */ /* 0x000f28000c1e1500 */
[----:B-----5:R1:W-:Y:S01]  /*5ba0*/  STS.U16 [R143+UR9+0x4c00], R200 ;  /* 0x004c00c88f007988 */ /* 0x0203e20008000409 */
[----:B0-----:R-:W-:-:S06]  /*5bb0*/  PRMT R196, RZ, 0x7610, R196 ;  /* 0x00007610ffc47816 */ /* 0x001fcc00000000c4 */
[----:B------:R-:W5:Y:S04]  /*5bc0*/  @!P2 LDG.E.U16 R196, desc[UR20][R30.64] ;  /* 0x000000141ec4a981 */ /* 0x000f68000c1e1500 */
[----:B------:R0:W-:Y:S01]  /*5bd0*/  STS.U16 [R143+UR9+0x5000], R204 ;  /* 0x005000cc8f007988 */ /* 0x0001e20008000409 */
[----:B-1----:R-:W-:-:S03]  /*5be0*/  PRMT R200, RZ, 0x7610, R200 ;  /* 0x00007610ffc87816 */ /* 0x002fc600000000c8 */
[----:B------:R1:W-:Y:S04]  /*5bf0*/  STS.U16 [R143+UR9+0x5400], R208 ;  /* 0x005400d08f007988 */ /* 0x0003e80008000409 */
[----:B------:R1:W-:Y:S01]  /*5c00*/  STS.U16 [R143+UR9+0x5800], R212 ;  /* 0x005800d48f007988 */ /* 0x0003e20008000409 */
[----:B0-----:R-:W-:-:S03]  /*5c10*/  PRMT R204, RZ, 0x7610, R204 ;  /* 0x00007610ffcc7816 */ /* 0x001fc600000000cc */
[----:B------:R-:W3:Y:S01]  /*5c20*/  @!P2 LDG.E.U16 R200, desc[UR20][R34.64] ;  /* 0x0000001422c8a981 */ /* 0x000ee2000c1e1500 */
[----:B-1----:R-:W-:-:S03]  /*5c30*/  PRMT R208, RZ, 0x7610, R208 ;  /* 0x00007610ffd07816 */ /* 0x002fc600000000d0 */
[----:B------:R-:W4:Y:S01]  /*5c40*/  @!P2 LDG.E.U16 R204, desc[UR20][R38.64] ;  /* 0x0000001426cca981 */ /* 0x000f22000c1e1500 */
[----:B------:R-:W-:-:S03]  /*5c50*/  PRMT R212, RZ, 0x7610, R212 ;  /* 0x00007610ffd47816 */ /* 0x000fc600000000d4 */
[----:B------:R-:W4:Y:S04]  /*5c60*/  @!P2 LDG.E.U16 R208, desc[UR20][R42.64] ;  /* 0x000000142ad0a981 */ /* 0x000f28000c1e1500 */
[----:B------:R0:W-:Y:S04]  /*5c70*/  STS.U16 [R143+UR9+0x5c00], R216 ;  /* 0x005c00d88f007988 */ /* 0x0001e80008000409 */
[----:B------:R1:W-:Y:S04]  /*5c80*/  STS.U16 [R142+UR9+0x4100], R186 ;  /* 0x004100ba8e007988 */ /* 0x0003e80008000409 */
[----:B------:R1:W-:Y:S01]  /*5c90*/  STS.U16 [R142+UR9+0x4500], R192 ;  /* 0x004500c08e007988 */ /* 0x0003e20008000409 */
[----:B0-----:R-:W-:-:S03]  /*5ca0*/  PRMT R216, RZ, 0x7610, R216 ;  /* 0x00007610ffd87816 */ /* 0x001fc600000000d8 */
[----:B------:R-:W-:Y:S01]  /*5cb0*/  STS.U16 [R142+UR9+0x4900], R198 ;  /* 0x004900c68e007988 */ /* 0x000fe20008000409 */
[----:B-1----:R-:W-:-:S03]  /*5cc0*/  PRMT R186, RZ, 0x7610, R186 ;  /* 0x00007610ffba7816 */ /* 0x002fc600000000ba */
[----:B------:R0:W-:Y:S01]  /*5cd0*/  STS.U16 [R142+UR9+0x4d00], R202 ;  /* 0x004d00ca8e007988 */ /* 0x0001e20008000409 */
[----:B------:R-:W-:-:S03]  /*5ce0*/  PRMT R192, RZ, 0x7610, R192 ;  /* 0x00007610ffc07816 */ /* 0x000fc600000000c0 */
[----:B------:R-:W-:Y:S04]  /*5cf0*/  STS.U16 [R142+UR9+0x5100], R206 ;  /* 0x005100ce8e007988 */ /* 0x000fe80008000409 */
[----:B------:R1:W-:Y:S01]  /*5d00*/  STS.U16 [R142+UR9+0x5500], R210 ;  /* 0x005500d28e007988 */ /* 0x0003e20008000409 */
[----:B0-----:R-:W-:-:S03]  /*5d10*/  PRMT R202, RZ, 0x7610, R202 ;  /* 0x00007610ffca7816 */ /* 0x001fc600000000ca */
[----:B------:R-:W-:Y:S04]  /*5d20*/  STS.U16 [R142+UR9+0x5900], R214 ;  /* 0x005900d68e007988 */ /* 0x000fe80008000409 */
[----:B------:R0:W-:Y:S01]  /*5d30*/  STS.U16 [R142+UR9+0x5d00], R218 ;  /* 0x005d00da8e007988 */ /* 0x0001e20008000409 */
[----:B-1----:R-:W-:-:S03]  /*5d40*/  PRMT R210, RZ, 0x7610, R210 ;  /* 0x00007610ffd27816 */ /* 0x002fc600000000d2 */
[----:B------:R1:W-:Y:S01]  /*5d50*/  STS.U16 [R141+UR9+0x4600], R194 ;  /* 0x004600c28d007988 */ /* 0x0003e20008000409 */
[----:B------:R-:W-:-:S03]  /*5d60*/  PRMT R198, RZ, 0x7610, R198 ;  /* 0x00007610ffc67816 */ /* 0x000fc600000000c6 */
[----:B------:R1:W-:Y:S01]  /*5d70*/  STS.U16 [R141+UR9+0x4200], R188 ;  /* 0x004200bc8d007988 */ /* 0x0003e20008000409 */
[----:B0-----:R-:W-:Y:S02]  /*5d80*/  PRMT R218, RZ, 0x7610, R218 ;  /* 0x00007610ffda7816 */ /* 0x001fe400000000da */
[----:B------:R-:W-:Y:S01]  /*5d90*/  PRMT R206, RZ, 0x7610, R206 ;  /* 0x00007610ffce7816 */ /* 0x000fe200000000ce */
[----:B------:R-:W5:Y:S01]  /*5da0*/  @!P2 LDG.E.U16 R192, desc[UR20][R26.64] ;  /* 0x000000141ac0a981 */ /* 0x000f62000c1e1500 */
[----:B-1----:R-:W-:Y:S02]  /*5db0*/  PRMT R194, RZ, 0x7610, R194 ;  /* 0x00007610ffc27816 */ /* 0x002fe400000000c2 */
[----:B------:R-:W-:Y:S01]  /*5dc0*/  PRMT R214, RZ, 0x7610, R214 ;  /* 0x00007610ffd67816 */ /* 0x000fe200000000d6 */
[----:B------:R-:W5:Y:S01]  /*5dd0*/  @!P2 LDG.E.U16 R216, desc[UR20][R50.64] ;  /* 0x0000001432d8a981 */ /* 0x000f62000c1e1500 */
[----:B------:R-:W-:-:S03]  /*5de0*/  PRMT R188, RZ, 0x7610, R188 ;  /* 0x00007610ffbc7816 */ /* 0x000fc600000000bc */
[----:B------:R-:W5:Y:S04]  /*5df0*/  @!P2 LDG.E.U16 R186, desc[UR20][R20.64] ;  /* 0x0000001414baa981 */ /* 0x000f68000c1e1500 */
        /* <DEDUP_REMOVED lines=26> */
[----:B------:R-:W-:-:S04]  /*5fa0*/  ULEA UR11, UR5, UR9, 0x3 ;  /* 0x00000009050b7291 */ /* 0x000fc8000f8e18ff */
[----:B------:R-:W-:Y:S01]  /*5fb0*/  UIADD3 UR11, UPT, UPT, UR11, 0x8000, URZ ;  /* 0x000080000b0b7890 */ /* 0x000fe2000fffe0ff */
[----:B--2---:R0:W-:Y:S04]  /*5fc0*/  STS.U16 [R143+UR9+0x6000], R184 ;  /* 0x006000b88f007988 */ /* 0x0041e80008000409 */
[----:B---3--:R0:W-:Y:S04]  /*5fd0*/  STS.U16 [R143+UR9+0x6800], R200 ;  /* 0x006800c88f007988 */ /* 0x0081e80008000409 */
[----:B----4-:R0:W-:Y:S04]  /*5fe0*/  STS.U16 [R143+UR9+0x6c00], R208 ;  /* 0x006c00d08f007988 */ /* 0x0101e80008000409 */
[----:B-----5:R0:W-:Y:S04]  /*5ff0*/  STS.U16 [R143+UR9+0x6400], R192 ;  /* 0x006400c08f007988 */ /* 0x0201e80008000409 */
        /* <DEDUP_REMOVED lines=25> */
[----:B------:R1:W-:Y:S06]  /*6190*/  MEMBAR.ALL.CTA ;  /* 0x0000000000007992 */ /* 0x0003ec0000008000 */
[----:B-1----:R-:W1:Y:S02]  /*61a0*/  FENCE.VIEW.ASYNC.S ;  /* 0x00000000000073c6 */ /* 0x002e640000000000 */
[----:B-1----:R-:W-:Y:S06]  /*61b0*/  BAR.SYNC.DEFER_BLOCKING 0x0 ;  /* 0x0000000000007b1d */ /* 0x002fec0000010000 */
[----:B------:R-:W-:Y:S05]  /*61c0*/  @P0 BRA `(.L_x_9) ;  /* 0x00000000004c0947 */ /* 0x000fea0003800000 */
[----:B------:R-:W-:Y:S01]  /*61d0*/  UMOV UR15, 0x40004040 ;  /* 0x40004040000f7882 */ /* 0x000fe20000000000 */
        /* <DEDUP_REMOVED lines=9> */
[----:B------:R1:W-:Y:S01]  /*6270*/  UTCHMMA gdesc[UR14], gdesc[UR12], tmem[UR8], tmem[UR16], idesc[UR17], UPT ;  /* 0x00ff100c0e0075ea */ /* 0x0003e2000b800008 */
        /* <DEDUP_REMOVED lines=8> */
.L_x_9:
[----:B------:R-:W-:Y:S01]  /*6300*/  UIADD3 UR5, UPT, UPT, UR5, 0x1, URZ ;  /* 0x0000000105057890 */ /* 0x000fe2000fffe0ff */
[----:B------:R-:W-:Y:S01]  /*6310*/  VIADD R134, R134, 0xffffffff ;  /* 0xffffffff86867836 */ /* 0x000fe20000000000 */
[----:B------:R-:W-:Y:S02]  /*6320*/  UIADD3 UR32, UPT, UPT, UR32, -0x40, URZ ;  /* 0xffffffc020207890 */ /* 0x000fe4000fffe0ff */
[----:B------:R-:W-:Y:S02]  /*6330*/  UISETP.GT.AND UP1, UPT, UR5, 0x1, UPT ;  /* 0x000000010500788c */ /* 0x000fe4000bf24270 */
[----:B------:R-:W-:Y:S02]  /*6340*/  ISETP.NE.U32.AND P2, PT, R134, RZ, PT ;  /* 0x000000ff8600720c */ /* 0x000fe40003f45070 */
[----:B-1----:R-:W-:Y:S02]  /*6350*/  USEL UR6, URZ, 0x1, !UP1 ;  /* 0x00000001ff067887 */ /* 0x002fe4000c800000 */
[----:B------:R-:W-:-:S02]  /*6360*/  USEL UR5, UR5, URZ, !UP1 ;  /* 0x000000ff05057287 */ /* 0x000fc4000c800000 */
[----:B------:R-:W-:-:S03]  /*6370*/  ULOP3.LUT UR7, UR4, UR6, URZ, 0x3c, !UPT ;  /* 0x0000000604077292 */ /* 0x000fc6000f8e3cff */
[----:B------:R-:W-:-:S04]  /*6380*/  UMOV UR6, UR4 ;  /* 0x0000000400067c82 */ /* 0x000fc80008000000 */
[----:B------:R-:W-:Y:S01]  /*6390*/  UMOV UR4, UR7 ;  /* 0x0000000700047c82 */ /* 0x000fe20008000000 */
[----:B------:R-:W-:Y:S05]  /*63a0*/  @P2 BRA `(.L_x_10) ;  /* 0xffffffe800d82947 */ /* 0x000fea000383ffff */
.L_x_7:
[----:B------:R-:W-:-:S13]  /*63b0*/  ISETP.GE.AND P0, PT, R173, 0x40, PT ;  /* 0x00000040ad00780c */ /* 0x000fda0003f06270 */
[----:B------:R-:W-:Y:S05]  /*63c0*/  @!P0 BRA `(.L_x_11) ;  /* 0x0000000000108947 */ /* 0x000fea0003800000 */
[----:B------:R-:W-:-:S06]  /*63d0*/  USHF.L.U32 UR6, UR6, 0x1f, URZ ;  /* 0x0000001f06067899 */ /* 0x000fcc00080006ff */
[----:B------:R-:W-:-:S04]  /*63e0*/  IMAD.U32 R2, RZ, RZ, UR6 ;  /* 0x00000006ff027e24 */ /* 0x000fc8000f8e00ff */
[----:B------:R-:W1:Y:S02]  /*63f0*/  SYNCS.PHASECHK.TRANS64.TRYWAIT P0, [UR11], R2 ;  /* 0x00000002ff0075a7 */ /* 0x000e64000800110b */
[----:B-1----:R-:W-:Y:S05]  /*6400*/  @!P0 BRA `(.L_x_12) ;  /* 0x0000001000448947 */ /* 0x002fea0003800000 */
.L_x_11:
[----:B------:R-:W-:Y:S01]  /*6410*/  BAR.SYNC.DEFER_BLOCKING 0x0 ;  /* 0x0000000000007b1d */ /* 0x000fe20000010000 */
[C---:B------:R-:W-:Y:S02]  /*6420*/  IMAD.SHL.U32 R3, R97.reuse, 0x80, RZ ;  /* 0x0000008061037824 */ /* 0x040fe400078e00ff */
[C---:B------:R-:W-:Y:S02]  /*6430*/  IMAD.SHL.U32 R2, R97.reuse, 0x10, RZ ;  /* 0x0000001061027824 */ /* 0x040fe400078e00ff */
[----:B------:R-:W-:Y:S01]  /*6440*/  IMAD.SHL.U32 R97, R97, 0x8, RZ ;  /* 0x0000000861617824 */ /* 0x000fe200078e00ff */
[----:B------:R-:W-:Y:S01]  /*6450*/  LOP3.LUT R36, R3, 0x800, RZ, 0xc0, !PT ;  /* 0x0000080003247812 */ /* 0x000fe200078ec0ff */
[----:B------:R-:W1:Y:S01]  /*6460*/  LDCU.128 UR12, c[0x0][0x390] ;  /* 0x00007200ff0c77ac */ /* 0x000e620008000c00 */
[----:B------:R-:W-:Y:S01]  /*6470*/  LOP3.LUT R3, R2, 0xf0, RZ, 0xc0, !PT ;  /* 0x000000f002037812 */ /* 0x000fe200078ec0ff */
[----:B------:R-:W2:Y:S01]  /*6480*/  LDC R47, c[0x0][0x3b8] ;  /* 0x0000ee00ff2f7b82 */ /* 0x000ea20000000800 */
[----:B------:R-:W-:Y:S01]  /*6490*/  LOP3.LUT R97, R97, 0x300, RZ, 0xc0, !PT ;  /* 0x0000030061617812 */ /* 0x000fe200078ec0ff */
[----:B0-----:R-:W0:Y:S01]  /*64a0*/  LDCU UR4, c[0x0][0x3b4] ;  /* 0x00007680ff0477ac */ /* 0x001e220008000800 */
[----:B------:R-:W-:-:S02]  /*64b0*/  IADD3 R36, PT, PT, R3, UR9, R36 ;  /* 0x0000000903247c10 */ /* 0x000fc4000fffe024 */
[----:B------:R-:W-:-:S03]  /*64c0*/  LOP3.LUT R40, R2, 0x7f0, RZ, 0xc0, !PT ;  /* 0x000007f002287812 */ /* 0x000fc600078ec0ff */
[----:B------:R-:W-:Y:S01]  /*64d0*/  IMAD.IADD R97, R97, 0x1, R36 ;  /* 0x0000000161617824 */ /* 0x000fe200078e0224 */
[----:B------:R-:W3:Y:S02]  /*64e0*/  @!P1 SYNCS.CCTL.IV [UR9+0x8000] ;  /* 0x00800000ff0099b1 */ /* 0x000ee40008000009 */
[----:B---3--:R-:W-:Y:S01]  /*64f0*/  BAR.SYNC.DEFER_BLOCKING 0x0 ;  /* 0x0000000000007b1d */ /* 0x008fe20000010000 */
[C---:B-1----:R-:W-:Y:S01]  /*6500*/  ISETP.GE.AND P0, PT, R0.reuse, UR14, PT ;  /* 0x0000000e00007c0c */ /* 0x042fe2000bf06270 */
[----:B0-----:R-:W-:-:S03]  /*6510*/  IMAD R0, R0, UR4, RZ ;  /* 0x0000000400007c24 */ /* 0x001fc6000f8e02ff */
[----:B------:R-:W-:Y:S02]  /*6520*/  ISETP.LT.AND P4, PT, R95, UR15, !P0 ;  /* 0x0000000f5f007c0c */ /* 0x000fe4000c781270 */
[----:B------:R-:W-:Y:S01]  /*6530*/  ISETP.LT.AND P3, PT, R94, UR15, !P0 ;  /* 0x0000000f5e007c0c */ /* 0x000fe2000c761270 */
[----:B------:R-:W-:Y:S01]  /*6540*/  LDTM.16dp32bit_t0_t15.x32 R4, tmem[UR10] ;  /* 0x0000000a000479ee */ /* 0x000fe20008a80000 */
[----:B------:R-:W0:Y:S01]  /*6550*/  LDTM.16dp32bit_t16_t31.x32 R4, tmem[UR10+0x20] ;  /* 0x0000200a000479ee */ /* 0x000e220008aa0000 */
[----:B------:R-:W-:Y:S02]  /*6560*/  LEA R45, P6, R0, UR12, 0x1 ;  /* 0x0000000c002d7c11 */ /* 0x000fe4000f8c08ff */
[----:B------:R-:W-:Y:S02]  /*6570*/  ISETP.LT.AND P5, PT, R172, UR15, !P0 ;  /* 0x0000000fac007c0c */ /* 0x000fe4000c7a1270 */
[----:B------:R-:W-:Y:S01]  /*6580*/  ISETP.LT.AND P2, PT, R171, UR15, !P0 ;  /* 0x0000000fab007c0c */ /* 0x000fe2000c741270 */
[----:B------:R-:W1:Y:S01]  /*6590*/  @!P1 SYNCS.CCTL.IV [UR9+0x8008] ;  /* 0x00800800ff0099b1 */ /* 0x000e620008000009 */
[----:B------:R-:W-:Y:S01]  /*65a0*/  NOP ;  /* 0x0000000000007918 */ /* 0x000fe20000000000 */
[C---:B------:R-:W-:Y:S01]  /*65b0*/  ISETP.LT.AND P1, PT, R96.reuse, UR15, !P0 ;  /* 0x0000000f60007c0c */ /* 0x040fe2000c721270 */
[----:B--2---:R-:W-:Y:S01]  /*65c0*/  IMAD R96, R96, R47, RZ ;  /* 0x0000002f60607224 */ /* 0x004fe200078e02ff */
[----:B0-----:R-:W-:-:S02]  /*65d0*/  F2FP.BF16.F32.PACK_AB R4, R6, R4 ;  /* 0x000000040604723e */ /* 0x001fc400000010ff */
[----:B------:R-:W-:Y:S02]  /*65e0*/  F2FP.BF16.F32.PACK_AB R36, R7, R5 ;  /* 0x000000050724723e */ /* 0x000fe400000010ff */
[----:B------:R-:W-:Y:S02]  /*65f0*/  F2FP.BF16.F32.PACK_AB R5, R10, R8 ;  /* 0x000000080a05723e */ /* 0x000fe400000010ff */
[----:B------:R-:W-:Y:S02]  /*6600*/  F2FP.BF16.F32.PACK_AB R37, R11, R9 ;  /* 0x000000090b25723e */ /* 0x000fe400000010ff */
[----:B------:R-:W-:Y:S02]  /*6610*/  F2FP.BF16.F32.PACK_AB R6, R14, R12 ;  /* 0x0000000c0e06723e */ /* 0x000fe400000010ff */
[----:B------:R-:W-:Y:S02]  /*6620*/  F2FP.BF16.F32.PACK_AB R38, R15, R13 ;  /* 0x0000000d0f26723e */ /* 0x000fe400000010ff */
[----:B------:R-:W-:-:S02]  /*6630*/  F2FP.BF16.F32.PACK_AB R7, R18, R16 ;  /* 0x000000101207723e */ /* 0x000fc400000010ff */
[----:B------:R-:W-:Y:S02]  /*6640*/  F2FP.BF16.F32.PACK_AB R39, R19, R17 ;  /* 0x000000111327723e */ /* 0x000fe400000010ff */
[----:B------:R-:W-:Y:S01]  /*6650*/  F2FP.BF16.F32.PACK_AB R20, R22, R20 ;  /* 0x000000141614723e */ /* 0x000fe200000010ff */
[----:B-1----:R-:W-:Y:S01]  /*6660*/  STS.128 [R97], R4 ;  /* 0x0000000461007388 */ /* 0x002fe20000000c00 */
[----:B------:R-:W-:-:S03]  /*6670*/  F2FP.BF16.F32.PACK_AB R22, R30, R28 ;  /* 0x0000001c1e16723e */ /* 0x000fc600000010ff */
[----:B------:R0:W-:Y:S01]  /*6680*/  STS.128 [R97+0x400], R36 ;  /* 0x0004002461007388 */ /* 0x0001e20000000c00 */
[----:B------:R-:W-:Y:S01]  /*6690*/  BAR.SYNC.DEFER_BLOCKING 0x0 ;  /* 0x0000000000007b1d */ /* 0x000fe20000010000 */
[----:B0-----:R-:W-:Y:S02]  /*66a0*/  F2FP.BF16.F32.PACK_AB R36, R23, R21 ;  /* 0x000000151724723e */ /* 0x001fe400000010ff */
[----:B------:R-:W-:Y:S02]  /*66b0*/  F2FP.BF16.F32.PACK_AB R21, R26, R24 ;  /* 0x000000181a15723e */ /* 0x000fe400000010ff */
[----:B------:R-:W-:Y:S02]  /*66c0*/  F2FP.BF16.F32.PACK_AB R37, R27, R25 ;  /* 0x000000191b25723e */ /* 0x000fe400000010ff */
[----:B------:R-:W-:Y:S02]  /*66d0*/  F2FP.BF16.F32.PACK_AB R38, R31, R29 ;  /* 0x0000001d1f26723e */ /* 0x000fe400000010ff */
[----:B------:R-:W-:-:S02]  /*66e0*/  F2FP.BF16.F32.PACK_AB R23, R34, R32 ;  /* 0x000000202217723e */ /* 0x000fc400000010ff */
[----:B------:R-:W-:Y:S01]  /*66f0*/  F2FP.BF16.F32.PACK_AB R39, R35, R33 ;  /* 0x000000212327723e */ /* 0x000fe200000010ff */
[----:B------:R-:W0:Y:S01]  /*6700*/  LDS.128 R8, [R40+UR9] ;  /* 0x0000000928087984 */ /* 0x000e220008000c00 */
[----:B------:R-:W-:Y:S01]  /*6710*/  LEA.HI.X.SX32 R25, R0, UR13, 0x1, P6 ;  /* 0x0000000d00197c11 */ /* 0x000fe2000b0f0eff */
[C---:B------:R-:W-:Y:S01]  /*6720*/  IMAD R0, R47.reuse, 0x2, R96 ;  /* 0x000000022f007824 */ /* 0x040fe200078e0260 */
[C---:B------:R-:W-:Y:S01]  /*6730*/  LEA R2, P6, R96.reuse, R45, 0x1 ;  /* 0x0000002d60027211 */ /* 0x040fe200078c08ff */
[----:B------:R-:W-:Y:S02]  /*6740*/  LDS.128 R4, [R40+UR9+0x800] ;  /* 0x0008000928047984 */ /* 0x000fe40008000c00 */
[----:B------:R-:W-:Y:S01]  /*6750*/  IMAD R12, R47, 0x2, R0 ;  /* 0x000000022f0c7824 */ /* 0x000fe200078e0200 */
[----:B------:R-:W-:Y:S01]  /*6760*/  LEA.HI.X.SX32 R3, R96, R25, 0x1, P6 ;  /* 0x0000001960037211 */ /* 0x000fe200030f0eff */
[----:B------:R-:W-:Y:S01]  /*6770*/  BAR.SYNC.DEFER_BLOCKING 0x0 ;  /* 0x0000000000007b1d */ /* 0x000fe20000010000 */
[----:B------:R-:W-:-:S04]  /*6780*/  LEA R16, P6, R0, R45, 0x1 ;  /* 0x0000002d00107211 */ /* 0x000fc800078c08ff */
[----:B------:R-:W-:Y:S01]  /*6790*/  LEA.HI.X.SX32 R17, R0, R25, 0x1, P6 ;  /* 0x0000001900117211 */ /* 0x000fe200030f0eff */
[----:B------:R-:W-:Y:S01]  /*67a0*/  IMAD R0, R47, 0x2, R12 ;  /* 0x000000022f007824 */ /* 0x000fe200078e020c */
[----:B------:R-:W-:-:S04]  /*67b0*/  LEA R18, P6, R12, R45, 0x1 ;  /* 0x0000002d0c127211 */ /* 0x000fc800078c08ff */
[----:B------:R-:W-:Y:S01]  /*67c0*/  LEA.HI.X.SX32 R19, R12, R25, 0x1, P6 ;  /* 0x000000190c137211 */ /* 0x000fe200030f0eff */
[----:B------:R1:W-:Y:S04]  /*67d0*/  STS.128 [R97], R20 ;  /* 0x0000001461007388 */ /* 0x0003e80000000c00 */
[----:B------:R-:W-:Y:S01]  /*67e0*/  STS.128 [R97+0x400], R36 ;  /* 0x0004002461007388 */ /* 0x000fe20000000c00 */
[----:B------:R-:W-:Y:S01]  /*67f0*/  BAR.SYNC.DEFER_BLOCKING 0x0 ;  /* 0x0000000000007b1d */ /* 0x000fe20000010000 */
[----:B-1----:R-:W-:Y:S01]  /*6800*/  IMAD R22, R47, 0x2, R0 ;  /* 0x000000022f167824 */ /* 0x002fe200078e0200 */
[----:B------:R-:W-:-:S04]  /*6810*/  LEA R20, P6, R0, R45, 0x1 ;  /* 0x0000002d00147211 */ /* 0x000fc800078c08ff */
[----:B------:R-:W-:Y:S01]  /*6820*/  LEA.HI.X.SX32 R21, R0, R25, 0x1, P6 ;  /* 0x0000001900157211 */ /* 0x000fe200030f0eff */
[----:B------:R-:W-:Y:S01]  /*6830*/  IMAD R0, R47, 0x2, R22 ;  /* 0x000000022f007824 */ /* 0x000fe200078e0216 */
[----:B0-----:R0:W-:Y:S01]  /*6840*/  @P1 STG.E.U16 desc[UR20][R2.64], R8 ;  /* 0x0000000802001986 */ /* 0x0011e2000c101514 */
[----:B------:R-:W-:-:S03]  /*6850*/  ISETP.LT.AND P1, PT, R170, UR15, !P0 ;  /* 0x0000000faa007c0c */ /* 0x000fc6000c721270 */
[----:B------:R-:W1:Y:S04]  /*6860*/  LDS.128 R12, [R40+UR9] ;  /* 0x00000009280c7984 */ /* 0x000e680008000c00 */
[----:B------:R-:W2:Y:S01]  /*6870*/  LDS.128 R40, [R40+UR9+0x800] ;  /* 0x0008000928287984 */ /* 0x000ea20008000c00 */
[----:B0-----:R-:W-:Y:S02]  /*6880*/  PRMT R3, R8, 0x7632, R3 ;  /* 0x0000763208037816 */ /* 0x001fe40000000003 */
[----:B------:R-:W-:-:S03]  /*6890*/  LEA R2, P6, R22, R45, 0x1 ;  /* 0x0000002d16027211 */ /* 0x000fc600078c08ff */
[----:B------:R0:W-:Y:S01]  /*68a0*/  @P4 STG.E.U16 desc[UR20][R16.64], R3 ;  /* 0x0000000310004986 */ /* 0x0001e2000c101514 */
[----:B------:R-:W-:-:S03]  /*68b0*/  ISETP.LT.AND P4, PT, R169, UR15, !P0 ;  /* 0x0000000fa9007c0c */ /* 0x000fc6000c781270 */
[----:B------:R-:W-:Y:S01]  /*68c0*/  @P3 STG.E.U16 desc[UR20][R18.64], R9 ;  /* 0x0000000912003986 */ /* 0x000fe2000c101514 */
[----:B------:R-:W-:Y:S02]  /*68d0*/  ISETP.LT.AND P3, PT, R168, UR15, !P0 ;  /* 0x0000000fa8007c0c */ /* 0x000fe4000c761270 */
[----:B0-----:R-:W-:Y:S02]  /*68e0*/  PRMT R17, R9, 0x7632, R17 ;  /* 0x0000763209117816 */ /* 0x001fe40000000011 */
[----:B------:R-:W-:Y:S01]  /*68f0*/  LEA.HI.X.SX32 R3, R22, R25, 0x1, P6 ;  /* 0x0000001916037211 */ /* 0x000fe200030f0eff */
[----:B------:R-:W-:Y:S01]  /*6900*/  IMAD R22, R47, 0x2, R0 ;  /* 0x000000022f167824 */ /* 0x000fe200078e0200 */
[----:B------:R-:W-:Y:S01]  /*6910*/  LEA R16, P6, R0, R45, 0x1 ;  /* 0x0000002d00107211 */ /* 0x000fe200078c08ff */
[----:B------:R0:W-:Y:S01]  /*6920*/  @P5 STG.E.U16 desc[UR20][R20.64], R17 ;  /* 0x0000001114005986 */ /* 0x0001e2000c101514 */
[----:B------:R-:W-:-:S03]  /*6930*/  ISETP.LT.AND P5, PT, R167, UR15, !P0 ;  /* 0x0000000fa7007c0c */ /* 0x000fc6000c7a1270 */
[----:B------:R3:W-:Y:S01]  /*6940*/  @P2 STG.E.U16 desc[UR20][R2.64], R10 ;  /* 0x0000000a02002986 */ /* 0x0007e2000c101514 */
[----:B------:R-:W-:Y:S02]  /*6950*/  ISETP.LT.AND P2, PT, R166, UR15, !P0 ;  /* 0x0000000fa6007c0c */ /* 0x000fe4000c741270 */
[----:B0-----:R-:W-:Y:S01]  /*6960*/  LEA.HI.X.SX32 R17, R0, R25, 0x1, P6 ;  /* 0x0000001900117211 */ /* 0x001fe200030f0eff */
[C---:B------:R-:W-:Y:S01]  /*6970*/  IMAD R0, R47.reuse, 0x2, R22 ;  /* 0x000000022f007824 */ /* 0x040fe200078e0216 */
[----:B------:R-:W-:Y:S02]  /*6980*/  LEA R8, P6, R22, R45, 0x1 ;  /* 0x0000002d16087211 */ /* 0x000fe400078c08ff */
[----:B---3--:R-:W-:Y:S01]  /*6990*/  PRMT R3, R10, 0x7632, R3 ;  /* 0x000076320a037816 */ /* 0x008fe20000000003 */
[----:B------:R-:W-:Y:S01]  /*69a0*/  IMAD R20, R47, 0x2, R0 ;  /* 0x000000022f147824 */ /* 0x000fe200078e0200 */
[----:B------:R-:W-:Y:S02]  /*69b0*/  LEA.HI.X.SX32 R9, R22, R25, 0x1, P6 ;  /* 0x0000001916097211 */ /* 0x000fe400030f0eff */
[----:B------:R-:W-:Y:S01]  /*69c0*/  LEA R18, P6, R0, R45, 0x1 ;  /* 0x0000002d00127211 */ /* 0x000fe200078c08ff */
[----:B------:R0:W-:Y:S01]  /*69d0*/  @P1 STG.E.U16 desc[UR20][R16.64], R3 ;  /* 0x0000000310001986 */ /* 0x0001e2000c101514 */
[----:B------:R-:W-:-:S02]  /*69e0*/  ISETP.LT.AND P1, PT, R165, UR15, !P0 ;  /* 0x0000000fa5007c0c */ /* 0x000fc4000c721270 */
[----:B------:R-:W-:Y:S01]  /*69f0*/  LEA.HI.X.SX32 R19, R0, R25, 0x1, P6 ;  /* 0x0000001900137211 */ /* 0x000fe200030f0eff */
[C---:B------:R-:W-:Y:S01]  /*6a00*/  IMAD R0, R47.reuse, 0x2, R20 ;  /* 0x000000022f007824 */ /* 0x040fe200078e0214 */
[----:B------:R-:W-:Y:S01]  /*6a10*/  LEA R2, P6, R20, R45, 0x1 ;  /* 0x0000002d14027211 */ /* 0x000fe200078c08ff */
[----:B------:R-:W-:Y:S01]  /*6a20*/  @P4 STG.E.U16 desc[UR20][R8.64], R11 ;  /* 0x0000000b08004986 */ /* 0x000fe2000c101514 */
[----:B------:R-:W-:Y:S01]  /*6a30*/  ISETP.LT.AND P4, PT, R164, UR15, !P0 ;  /* 0x0000000fa4007c0c */ /* 0x000fe2000c781270 */
[----:B------:R-:W-:Y:S01]  /*6a40*/  IMAD R10, R47, 0x2, R0 ;  /* 0x000000022f0a7824 */ /* 0x000fe200078e0200 */
[----:B0-----:R-:W-:Y:S02]  /*6a50*/  PRMT R17, R11, 0x7632, R17 ;  /* 0x000076320b117816 */ /* 0x001fe40000000011 */
[----:B------:R-:W-:Y:S02]  /*6a60*/  LEA.HI.X.SX32 R3, R20, R25, 0x1, P6 ;  /* 0x0000001914037211 */ /* 0x000fe400030f0eff */
[----:B------:R-:W-:Y:S01]  /*6a70*/  LEA R16, P6, R0, R45, 0x1 ;  /* 0x0000002d00107211 */ /* 0x000fe200078c08ff */
[----:B------:R0:W-:Y:S01]  /*6a80*/  @P3 STG.E.U16 desc[UR20][R18.64], R17 ;  /* 0x0000001112003986 */ /* 0x0001e2000c101514 */
[----:B------:R-:W-:-:S03]  /*6a90*/  ISETP.LT.AND P3, PT, R163, UR15, !P0 ;  /* 0x0000000fa3007c0c */ /* 0x000fc6000c761270 */
[----:B-1----:R1:W-:Y:S01]  /*6aa0*/  @P5 STG.E.U16 desc[UR20][R2.64], R12 ;  /* 0x0000000c02005986 */ /* 0x0023e2000c101514 */
[----:B------:R-:W-:Y:S02]  /*6ab0*/  ISETP.LT.AND P5, PT, R162, UR15, !P0 ;  /* 0x0000000fa2007c0c */ /* 0x000fe4000c7a1270 */
[----:B0-----:R-:W-:Y:S01]  /*6ac0*/  LEA.HI.X.SX32 R17, R0, R25, 0x1, P6 ;  /* 0x0000001900117211 */ /* 0x001fe200030f0eff */
[C---:B------:R-:W-:Y:S01]  /*6ad0*/  IMAD R0, R47.reuse, 0x2, R10 ;  /* 0x000000022f007824 */ /* 0x040fe200078e020a */
[----:B------:R-:W-:Y:S02]  /*6ae0*/  LEA R8, P6, R10, R45, 0x1 ;  /* 0x0000002d0a087211 */ /* 0x000fe400078c08ff */
[----:B-1----:R-:W-:Y:S01]  /*6af0*/  PRMT R3, R12, 0x7632, R3 ;  /* 0x000076320c037816 */ /* 0x002fe20000000003 */
[----:B------:R-:W-:Y:S01]  /*6b00*/  IMAD R18, R47, 0x2, R0 ;  /* 0x000000022f127824 */ /* 0x000fe200078e0200 */
[----:B------:R-:W-:Y:S02]  /*6b10*/  LEA.HI.X.SX32 R9, R10, R25, 0x1, P6 ;  /* 0x000000190a097211 */ /* 0x000fe400030f0eff */
[----:B------:R-:W-:Y:S01]  /*6b20*/  LEA R10, P6, R0, R45, 0x1 ;  /* 0x0000002d000a7211 */ /* 0x000fe200078c08ff */
[----:B------:R0:W-:Y:S01]  /*6b30*/  @P2 STG.E.U16 desc[UR20][R16.64], R3 ;  /* 0x0000000310002986 */ /* 0x0001e2000c101514 */
[----:B------:R-:W-:-:S02]  /*6b40*/  PRMT R12, R13, 0x7632, R12 ;  /* 0x000076320d0c7816 */ /* 0x000fc4000000000c */
[----:B------:R-:W-:Y:S01]  /*6b50*/  LEA.HI.X.SX32 R11, R0, R25, 0x1, P6 ;  /* 0x00000019000b7211 */ /* 0x000fe200030f0eff */
[----:B------:R-:W-:Y:S01]  /*6b60*/  IMAD R0, R47, 0x2, R18 ;  /* 0x000000022f007824 */ /* 0x000fe200078e0212 */
[----:B------:R-:W-:Y:S01]  /*6b70*/  LEA R2, P6, R18, R45, 0x1 ;  /* 0x0000002d12027211 */ /* 0x000fe200078c08ff */
[----:B------:R1:W-:Y:S01]  /*6b80*/  @P1 STG.E.U16 desc[UR20][R8.64], R13 ;  /* 0x0000000d08001986 */ /* 0x0003e2000c101514 */
[----:B------:R-:W-:Y:S02]  /*6b90*/  ISETP.LT.AND P2, PT, R161, UR15, !P0 ;  /* 0x0000000fa1007c0c */ /* 0x000fe4000c741270 */
[----:B------:R-:W-:Y:S01]  /*6ba0*/  ISETP.LT.AND P1, PT, R160, UR15, !P0 ;  /* 0x0000000fa0007c0c */ /* 0x000fe2000c721270 */
[----:B------:R3:W-:Y:S01]  /*6bb0*/  @P4 STG.E.U16 desc[UR20][R10.64], R12 ;  /* 0x0000000c0a004986 */ /* 0x0007e2000c101514 */
[----:B------:R-:W-:Y:S02]  /*6bc0*/  ISETP.LT.AND P4, PT, R159, UR15, !P0 ;  /* 0x0000000f9f007c0c */ /* 0x000fe4000c781270 */
[----:B0-----:R-:W-:-:S02]  /*6bd0*/  LEA.HI.X.SX32 R3, R18, R25, 0x1, P6 ;  /* 0x0000001912037211 */ /* 0x001fc400030f0eff */
[----:B------:R-:W-:Y:S01]  /*6be0*/  LEA R16, P6, R0, R45, 0x1 ;  /* 0x0000002d00107211 */ /* 0x000fe200078c08ff */
[----:B-1----:R-:W-:-:S03]  /*6bf0*/  IMAD R9, R47, 0x2, R0 ;  /* 0x000000022f097824 */ /* 0x002fc600078e0200 */
[----:B------:R-:W-:Y:S01]  /*6c00*/  LEA.HI.X.SX32 R17, R0, R25, 0x1, P6 ;  /* 0x0000001900117211 */ /* 0x000fe200030f0eff */
[----:B------:R0:W-:Y:S01]  /*6c10*/  @P3 STG.E.U16 desc[UR20][R2.64], R14 ;  /* 0x0000000e02003986 */ /* 0x0001e2000c101514 */
[----:B------:R-:W-:Y:S01]  /*6c20*/  PRMT R13, R15, 0x7632, R13 ;  /* 0x000076320f0d7816 */ /* 0x000fe2000000000d */
[----:B------:R-:W-:Y:S01]  /*6c30*/  IMAD R0, R47, 0x2, R9 ;  /* 0x000000022f007824 */ /* 0x000fe200078e0209 */
[C---:B------:R-:W-:Y:S02]  /*6c40*/  LEA R8, P6, R9.reuse, R45, 0x1 ;  /* 0x0000002d09087211 */ /* 0x040fe400078c08ff */
[----:B---3--:R-:W-:Y:S02]  /*6c50*/  PRMT R11, R14, 0x7632, R11 ;  /* 0x000076320e0b7816 */ /* 0x008fe4000000000b */
[----:B------:R-:W-:Y:S02]  /*6c60*/  LEA.HI.X.SX32 R9, R9, R25, 0x1, P6 ;  /* 0x0000001909097211 */ /* 0x000fe400030f0eff */
[----:B------:R-:W-:Y:S01]  /*6c70*/  LEA R10, P6, R0, R45, 0x1 ;  /* 0x0000002d000a7211 */ /* 0x000fe200078c08ff */
[----:B------:R1:W-:Y:S01]  /*6c80*/  @P5 STG.E.U16 desc[UR20][R16.64], R11 ;  /* 0x0000000b10005986 */ /* 0x0003e2000c101514 */
[----:B------:R-:W-:Y:S01]  /*6c90*/  ISETP.LT.AND P3, PT, R158, UR15, !P0 ;  /* 0x0000000f9e007c0c */ /* 0x000fe2000c761270 */
[----:B0-----:R-:W-:Y:S01]  /*6ca0*/  IMAD R3, R47, 0x2, R0 ;  /* 0x000000022f037824 */ /* 0x001fe200078e0200 */
[----:B------:R-:W-:Y:S01]  /*6cb0*/  ISETP.LT.AND P5, PT, R157, UR15, !P0 ;  /* 0x0000000f9d007c0c */ /* 0x000fe2000c7a1270 */
[----:B------:R-:W-:Y:S01]  /*6cc0*/  @P2 STG.E.U16 desc[UR20][R8.64], R15 ;  /* 0x0000000f08002986 */ /* 0x000fe2000c101514 */
[----:B------:R-:W-:-:S02]  /*6cd0*/  ISETP.LT.AND P2, PT, R156, UR15, !P0 ;  /* 0x0000000f9c007c0c */ /* 0x000fc4000c741270 */
[----:B-1----:R-:W-:Y:S01]  /*6ce0*/  LEA.HI.X.SX32 R11, R0, R25, 0x1, P6 ;  /* 0x00000019000b7211 */ /* 0x002fe200030f0eff */
[----:B------:R-:W-:Y:S01]  /*6cf0*/  IMAD R0, R47, 0x2, R3 ;  /* 0x000000022f007824 */ /* 0x000fe200078e0203 */
[----:B------:R-:W-:-:S03]  /*6d00*/  LEA R2, P6, R3, R45, 0x1 ;  /* 0x0000002d03027211 */ /* 0x000fc600078c08ff */
[----:B------:R-:W-:Y:S01]  /*6d10*/  IMAD R14, R47, 0x2, R0 ;  /* 0x000000022f0e7824 */ /* 0x000fe200078e0200 */
[----:B------:R-:W-:Y:S01]  /*6d20*/  LEA.HI.X.SX32 R3, R3, R25, 0x1, P6 ;  /* 0x0000001903037211 */ /* 0x000fe200030f0eff */
[----:B------:R0:W-:Y:S01]  /*6d30*/  @P1 STG.E.U16 desc[UR20][R10.64], R13 ;  /* 0x0000000d0a001986 */ /* 0x0001e2000c101514 */
[----:B------:R-:W-:Y:S02]  /*6d40*/  LEA R12, P6, R0, R45, 0x1 ;  /* 0x0000002d000c7211 */ /* 0x000fe400078c08ff */
[----:B------:R-:W-:Y:S01]  /*6d50*/  ISETP.LT.AND P1, PT, R155, UR15, !P0 ;  /* 0x0000000f9b007c0c */ /* 0x000fe2000c721270 */
[----:B------:R1:W-:Y:S01]  /*6d60*/  @P4 STG.E.U16 desc[UR20][R2.64], R4 ;  /* 0x0000000402004986 */ /* 0x0003e2000c101514 */
[----:B------:R-:W-:Y:S02]  /*6d70*/  ISETP.LT.AND P4, PT, R154, UR15, !P0 ;  /* 0x0000000f9a007c0c */ /* 0x000fe4000c781270 */
[----:B0-----:R-:W-:Y:S01]  /*6d80*/  LEA.HI.X.SX32 R13, R0, R25, 0x1, P6 ;  /* 0x00000019000d7211 */ /* 0x001fe200030f0eff */
[----:B------:R-:W-:Y:S01]  /*6d90*/  IMAD R0, R47, 0x2, R14 ;  /* 0x000000022f007824 */ /* 0x000fe200078e020e */
[----:B------:R-:W-:-:S02]  /*6da0*/  LEA R8, P6, R14, R45, 0x1 ;  /* 0x0000002d0e087211 */ /* 0x000fc400078c08ff */
[----:B-1----:R-:W-:Y:S02]  /*6db0*/  PRMT R3, R4, 0x7632, R3 ;  /* 0x0000763204037816 */ /* 0x002fe40000000003 */
[----:B------:R-:W-:Y:S01]  /*6dc0*/  LEA.HI.X.SX32 R9, R14, R25, 0x1, P6 ;  /* 0x000000190e097211 */ /* 0x000fe200030f0eff */
[----:B------:R-:W-:Y:S01]  /*6dd0*/  IMAD R14, R47, 0x2, R0 ;  /* 0x000000022f0e7824 */ /* 0x000fe200078e0200 */
[C---:B------:R-:W-:Y:S01]  /*6de0*/  LEA R10, P6, R0.reuse, R45, 0x1 ;  /* 0x0000002d000a7211 */ /* 0x040fe200078c08ff */
[----:B------:R0:W-:Y:S01]  /*6df0*/  @P3 STG.E.U16 desc[UR20][R12.64], R3 ;  /* 0x000000030c003986 */ /* 0x0001e2000c101514 */
[----:B------:R-:W-:Y:S02]  /*6e00*/  ISETP.LT.AND P3, PT, R153, UR15, !P0 ;  /* 0x0000000f99007c0c */ /* 0x000fe4000c761270 */
[----:B------:R-:W-:Y:S01]  /*6e10*/  LEA.HI.X.SX32 R11, R0, R25, 0x1, P6 ;  /* 0x00000019000b7211 */ /* 0x000fe200030f0eff */
[----:B------:R1:W-:Y:S01]  /*6e20*/  @P5 STG.E.U16 desc[UR20][R8.64], R5 ;  /* 0x0000000508005986 */ /* 0x0003e2000c101514 */
[----:B------:R-:W-:Y:S01]  /*6e30*/  LEA R2, P5, R14, R45, 0x1 ;  /* 0x0000002d0e027211 */ /* 0x000fe200078a08ff */
[----:B------:R-:W-:Y:S01]  /*6e40*/  IMAD R0, R47, 0x2, R14 ;  /* 0x000000022f007824 */ /* 0x000fe200078e020e */
[----:B------:R-:W-:-:S02]  /*6e50*/  ISETP.LT.AND P6, PT, R152, UR15, !P0 ;  /* 0x0000000f98007c0c */ /* 0x000fc4000c7c1270 */
[----:B0-----:R-:W-:Y:S02]  /*6e60*/  LEA.HI.X.SX32 R3, R14, R25, 0x1, P5 ;  /* 0x000000190e037211 */ /* 0x001fe400028f0eff */
[C---:B------:R-:W-:Y:S02]  /*6e70*/  LEA R12, P5, R0.reuse, R45, 0x1 ;  /* 0x0000002d000c7211 */ /* 0x040fe400078a08ff */
[----:B-1----:R-:W-:Y:S01]  /*6e80*/  PRMT R9, R5, 0x7632, R9 ;  /* 0x0000763205097816 */ /* 0x002fe20000000009 */
[----:B------:R-:W-:Y:S01]  /*6e90*/  IMAD R5, R47, 0x2, R0 ;  /* 0x000000022f057824 */ /* 0x000fe200078e0200 */
[----:B------:R-:W-:-:S03]  /*6ea0*/  LEA.HI.X.SX32 R13, R0, R25, 0x1, P5 ;  /* 0x00000019000d7211 */ /* 0x000fc600028f0eff */
[----:B------:R0:W-:Y:S01]  /*6eb0*/  @P2 STG.E.U16 desc[UR20][R10.64], R9 ;  /* 0x000000090a002986 */ /* 0x0001e2000c101514 */
[----:B------:R-:W-:Y:S01]  /*6ec0*/  IMAD R0, R47, 0x2, R5 ;  /* 0x000000022f007824 */ /* 0x000fe200078e0205 */
[----:B------:R-:W-:Y:S02]  /*6ed0*/  LEA R4, P5, R5, R45, 0x1 ;  /* 0x0000002d05047211 */ /* 0x000fe400078a08ff */
[----:B------:R1:W-:Y:S01]  /*6ee0*/  @P1 STG.E.U16 desc[UR20][R2.64], R6 ;  /* 0x0000000602001986 */ /* 0x0003e2000c101514 */
[----:B------:R-:W-:Y:S02]  /*6ef0*/  ISETP.LT.AND P2, PT, R151, UR15, !P0 ;  /* 0x0000000f97007c0c */ /* 0x000fe4000c741270 */
[----:B------:R-:W-:Y:S02]  /*6f00*/  LEA.HI.X.SX32 R5, R5, R25, 0x1, P5 ;  /* 0x0000001905057211 */ /* 0x000fe400028f0eff */
[----:B------:R-:W-:Y:S02]  /*6f10*/  ISETP.LT.AND P1, PT, R150, UR15, !P0 ;  /* 0x0000000f96007c0c */ /* 0x000fe4000c721270 */
[----:B------:R-:W-:-:S02]  /*6f20*/  ISETP.LT.AND P5, PT, R149, UR15, !P0 ;  /* 0x0000000f95007c0c */ /* 0x000fc4000c7a1270 */
[----:B0-----:R-:W-:Y:S01]  /*6f30*/  PRMT R11, R6, 0x7632, R11 ;  /* 0x00007632060b7816 */ /* 0x001fe2000000000b */
[----:B-1----:R-:W-:Y:S01]  /*6f40*/  IMAD R3, R47, 0x2, R0 ;  /* 0x000000022f037824 */ /* 0x002fe200078e0200 */
[----:B------:R-:W-:-:S03]  /*6f50*/  PRMT R6, R7, 0x7632, R6 ;  /* 0x0000763207067816 */ /* 0x000fc60000000006 */
[----:B------:R0:W-:Y:S01]  /*6f60*/  @P4 STG.E.U16 desc[UR20][R12.64], R11 ;  /* 0x0000000b0c004986 */ /* 0x0001e2000c101514 */
[----:B------:R-:W-:-:S03]  /*6f70*/  LEA R8, P4, R0, R45, 0x1 ;  /* 0x0000002d00087211 */ /* 0x000fc600078808ff */
[----:B------:R2:W-:Y:S01]  /*6f80*/  @P3 STG.E.U16 desc[UR20][R4.64], R7 ;  /* 0x0000000704003986 */ /* 0x0005e2000c101514 */
[----:B------:R-:W-:Y:S01]  /*6f90*/  LEA.HI.X.SX32 R9, R0, R25, 0x1, P4 ;  /* 0x0000001900097211 */ /* 0x000fe200020f0eff */
[----:B------:R-:W-:Y:S01]  /*6fa0*/  IMAD R0, R47, 0x2, R3 ;  /* 0x000000022f007824 */ /* 0x000fe200078e0203 */
[-C--:B------:R-:W-:Y:S02]  /*6fb0*/  LEA R2, P3, R3, R45.reuse, 0x1 ;  /* 0x0000002d03027211 */ /* 0x080fe400078608ff */
[----:B------:R-:W-:Y:S01]  /*6fc0*/  ISETP.LT.AND P4, PT, R148, UR15, !P0 ;  /* 0x0000000f94007c0c */ /* 0x000fe2000c781270 */
[----:B------:R1:W-:Y:S01]  /*6fd0*/  @P6 STG.E.U16 desc[UR20][R8.64], R6 ;  /* 0x0000000608006986 */ /* 0x0003e2000c101514 */
[C---:B------:R-:W-:Y:S01]  /*6fe0*/  LEA R10, P6, R0.reuse, R45, 0x1 ;  /* 0x0000002d000a7211 */ /* 0x040fe200078c08ff */
[----:B0-----:R-:W-:Y:S01]  /*6ff0*/  IMAD R12, R47, 0x2, R0 ;  /* 0x000000022f0c7824 */ /* 0x001fe200078e0200 */
[-C--:B------:R-:W-:Y:S02]  /*7000*/  LEA.HI.X.SX32 R3, R3, R25.reuse, 0x1, P3 ;  /* 0x0000001903037211 */ /* 0x080fe400018f0eff */
[----:B------:R-:W-:Y:S01]  /*7010*/  LEA.HI.X.SX32 R11, R0, R25, 0x1, P6 ;  /* 0x00000019000b7211 */ /* 0x000fe200030f0eff */
[C---:B------:R-:W-:Y:S01]  /*7020*/  IMAD R0, R47.reuse, 0x2, R12 ;  /* 0x000000022f007824 */ /* 0x040fe200078e020c */
[----:B--2---:R-:W-:Y:S01]  /*7030*/  PRMT R5, R40, 0x7632, R5 ;  /* 0x0000763228057816 */ /* 0x004fe20000000005 */
[----:B------:R-:W-:Y:S01]  /*7040*/  @P2 STG.E.U16 desc[UR20][R2.64], R40 ;  /* 0x0000002802002986 */ /* 0x000fe2000c101514 */
[----:B------:R-:W-:Y:S01]  /*7050*/  ISETP.LT.AND P3, PT, R146, UR15, !P0 ;  /* 0x0000000f92007c0c */ /* 0x000fe2000c761270 */
[----:B------:R-:W-:-:S02]  /*7060*/  IMAD R13, R47, 0x2, R0 ;  /* 0x000000022f0d7824 */ /* 0x000fc400078e0200 */
[----:B------:R0:W-:Y:S01]  /*7070*/  @P1 STG.E.U16 desc[UR20][R10.64], R5 ;  /* 0x000000050a001986 */ /* 0x0001e2000c101514 */
[-C--:B------:R-:W-:Y:S01]  /*7080*/  LEA R4, P1, R12, R45.reuse, 0x1 ;  /* 0x0000002d0c047211 */ /* 0x080fe200078208ff */
[----:B------:R-:W-:Y:S01]  /*7090*/  IMAD R14, R47, 0x2, R13 ;  /* 0x000000022f0e7824 */ /* 0x000fe200078e020d */
[CC--:B-1----:R-:W-:Y:S02]  /*70a0*/  LEA R6, P2, R0.reuse, R45.reuse, 0x1 ;  /* 0x0000002d00067211 */ /* 0x0c2fe400078408ff */
[----:B------:R-:W-:Y:S01]  /*70b0*/  LEA R8, P6, R13, R45, 0x1 ;  /* 0x0000002d0d087211 */ /* 0x000fe200078c08ff */
[----:B------:R-:W-:Y:S01]  /*70c0*/  IMAD R15, R47, 0x2, R14 ;  /* 0x000000022f0f7824 */ /* 0x000fe200078e020e */
[-C--:B------:R-:W-:Y:S02]  /*70d0*/  LEA.HI.X.SX32 R7, R0, R25.reuse, 0x1, P2 ;  /* 0x0000001900077211 */ /* 0x080fe400010f0eff */
[----:B------:R-:W-:Y:S01]  /*70e0*/  LEA.HI.X.SX32 R9, R13, R25, 0x1, P6 ;  /* 0x000000190d097211 */ /* 0x000fe200030f0eff */
[----:B------:R-:W-:Y:S01]  /*70f0*/  IMAD R0, R47, 0x2, R15 ;  /* 0x000000022f007824 */ /* 0x000fe200078e020f */
[----:B------:R-:W-:-:S02]  /*7100*/  ISETP.LT.AND P2, PT, R145, UR15, !P0 ;  /* 0x0000000f91007c0c */ /* 0x000fc4000c741270 */
[----:B0-----:R-:W-:Y:S02]  /*7110*/  LEA.HI.X.SX32 R5, R12, R25, 0x1, P1 ;  /* 0x000000190c057211 */ /* 0x001fe400008f0eff */
[CC--:B------:R-:W-:Y:S02]  /*7120*/  LEA R2, P1, R14.reuse, R45.reuse, 0x1 ;  /* 0x0000002d0e027211 */ /* 0x0c0fe400078208ff */
[C---:B------:R-:W-:Y:S01]  /*7130*/  LEA R12, P6, R15.reuse, R45, 0x1 ;  /* 0x0000002d0f0c7211 */ /* 0x040fe200078c08ff */
[----:B------:R0:W-:Y:S01]  /*7140*/  @P5 STG.E.U16 desc[UR20][R4.64], R41 ;  /* 0x0000002904005986 */ /* 0x0001e2000c101514 */
[-C--:B------:R-:W-:Y:S02]  /*7150*/  LEA.HI.X.SX32 R3, R14, R25.reuse, 0x1, P1 ;  /* 0x000000190e037211 */ /* 0x080fe400008f0eff */
[----:B------:R-:W-:Y:S02]  /*7160*/  ISETP.LT.AND P1, PT, R144, UR15, !P0 ;  /* 0x0000000f90007c0c */ /* 0x000fe4000c721270 */
[----:B------:R-:W-:-:S02]  /*7170*/  LEA.HI.X.SX32 R13, R15, R25, 0x1, P6 ;  /* 0x000000190f0d7211 */ /* 0x000fc400030f0eff */
[----:B------:R-:W-:Y:S02]  /*7180*/  ISETP.LT.AND P0, PT, R147, UR15, !P0 ;  /* 0x0000000f93007c0c */ /* 0x000fe4000c701270 */
[C---:B------:R-:W-:Y:S02]  /*7190*/  LEA R10, P6, R0.reuse, R45, 0x1 ;  /* 0x0000002d000a7211 */ /* 0x040fe400078c08ff */
[----:B------:R-:W-:Y:S02]  /*71a0*/  PRMT R14, R41, 0x7632, R14 ;  /* 0x00007632290e7816 */ /* 0x000fe4000000000e */
[----:B------:R-:W-:Y:S02]  /*71b0*/  LEA.HI.X.SX32 R11, R0, R25, 0x1, P6 ;  /* 0x00000019000b7211 */ /* 0x000fe400030f0eff */
[----:B------:R-:W-:Y:S01]  /*71c0*/  PRMT R0, R42, 0x7632, R0 ;  /* 0x000076322a007816 */ /* 0x000fe20000000000 */
[----:B------:R1:W-:Y:S01]  /*71d0*/  @P4 STG.E.U16 desc[UR20][R6.64], R14 ;  /* 0x0000000e06004986 */ /* 0x0003e2000c101514 */
[----:B0-----:R-:W-:-:S03]  /*71e0*/  PRMT R5, R43, 0x7632, R5 ;  /* 0x000076322b057816 */ /* 0x001fc60000000005 */
[----:B------:R1:W-:Y:S04]  /*71f0*/  @P3 STG.E.U16 desc[UR20][R8.64], R42 ;  /* 0x0000002a08003986 */ /* 0x0003e8000c101514 */
[----:B------:R1:W-:Y:S04]  /*7200*/  @P2 STG.E.U16 desc[UR20][R2.64], R0 ;  /* 0x0000000002002986 */ /* 0x0003e8000c101514 */
[----:B------:R1:W-:Y:S04]  /*7210*/  @P1 STG.E.U16 desc[UR20][R12.64], R43 ;  /* 0x0000002b0c001986 */ /* 0x0003e8000c101514 */
[----:B------:R1:W-:Y:S01]  /*7220*/  @P0 STG.E.U16 desc[UR20][R10.64], R5 ;  /* 0x000000050a000986 */ /* 0x0003e2000c101514 */
[----:B------:R-:W-:Y:S06]  /*7230*/  BAR.SYNC.DEFER_BLOCKING 0x0 ;  /* 0x0000000000007b1d */ /* 0x000fec0000010000 */
[----:B------:R-:W-:Y:S05]  /*7240*/  BRA.U UP0, `(.L_x_13) ;  /* 0x0000000100a07547 */ /* 0x000fea000b800000 */
[----:B------:R-:W0:Y:S01]  /*7250*/  S2UR UR5, SR_CgaCtaId ;  /* 0x00000000000579c3 */ /* 0x000e220000008800 */
[----:B------:R-:W-:Y:S01]  /*7260*/  NOP ;  /* 0x0000000000007918 */ /* 0x000fe20000000000 */
[----:B------:R-:W-:Y:S01]  /*7270*/  UMOV UR4, 0x50 ;  /* 0x0000005000047882 */ /* 0x000fe20000000000 */
[----:B-1----:R-:W-:Y:S02]  /*7280*/  IMAD.U32 R0, RZ, RZ, UR8 ;  /* 0x00000008ff007e24 */ /* 0x002fe4000f8e00ff */
[----:B------:R-:W-:Y:S02]  /*7290*/  IMAD.MOV.U32 R3, RZ, RZ, 0x3 ;  /* 0x00000003ff037424 */ /* 0x000fe400078e00ff */
[----:B------:R-:W-:Y:S01]  /*72a0*/  IMAD.MOV.U32 R7, RZ, RZ, 0x1 ;  /* 0x00000001ff077424 */ /* 0x000fe200078e00ff */
[----:B------:R-:W-:-:S04]  /*72b0*/  LOP3.LUT R0, R0, 0xffff, RZ, 0xc0, !PT ;  /* 0x0000ffff00007812 */ /* 0x000fc800078ec0ff */
[----:B------:R-:W-:-:S05]  /*72c0*/  SHF.R.U32.HI R0, RZ, 0x5, R0 ;  /* 0x00000005ff007819 */ /* 0x000fca0000011600 */
[----:B------:R-:W-:Y:S01]  /*72d0*/  VIADD R2, R0, 0x10 ;  /* 0x0000001000027836 */ /* 0x000fe20000000000 */
[----:B------:R-:W-:Y:S01]  /*72e0*/  SHF.L.U32 R0, R3, R0, RZ ;  /* 0x0000000003007219 */ /* 0x000fe200000006ff */
[----:B0-----:R-:W-:-:S03]  /*72f0*/  ULEA UR6, UR5, UR4, 0x18 ;  /* 0x0000000405067291 */ /* 0x001fc6000f8ec0ff */
[----:B------:R-:W-:-:S04]  /*7300*/  SHF.L.U32 R3, R7, R2, RZ ;  /* 0x0000000207037219 */ /* 0x000fc800000006ff */
[----:B------:R-:W-:Y:S02]  /*7310*/  LOP3.LUT R0, R3, R0, RZ, 0xfc, !PT ;  /* 0x0000000003007212 */ /* 0x000fe400078efcff */
[----:B------:R-:W0:Y:S02]  /*7320*/  LDS R5, [UR6] ;  /* 0x00000006ff057984 */ /* 0x000e240008000800 */
[C---:B------:R-:W-:Y:S02]  /*7330*/  LOP3.LUT R2, R0.reuse, 0xffff, RZ, 0xc0, !PT ;  /* 0x0000ffff00027812 */ /* 0x040fe400078ec0ff */
[----:B0-----:R-:W-:-:S04]  /*7340*/  LOP3.LUT R3, R0, 0xffff, R5, 0x80, !PT ;  /* 0x0000ffff00037812 */ /* 0x001fc800078e8005 */
[----:B------:R-:W-:-:S13]  /*7350*/  ISETP.NE.AND P0, PT, R3, R2, PT ;  /* 0x000000020300720c */ /* 0x000fda0003f05270 */
[----:B------:R-:W-:Y:S05]  /*7360*/  @P0 BRA `(.L_x_14) ;  /* 0x0000000000500947 */ /* 0x000fea0003800000 */
[----:B------:R-:W-:Y:S02]  /*7370*/  SHF.R.U32.HI R5, RZ, 0x10, R5 ;  /* 0x00000010ff057819 */ /* 0x000fe40000011605 */
[----:B------:R-:W-:-:S04]  /*7380*/  SHF.R.U32.HI R2, RZ, 0x10, R0 ;  /* 0x00000010ff027819 */ /* 0x000fc80000011600 */
[----:B------:R-:W-:-:S04]  /*7390*/  LOP3.LUT R5, R5, R2, RZ, 0xc0, !PT ;  /* 0x0000000205057212 */ /* 0x000fc800078ec0ff */
[----:B------:R-:W-:-:S13]  /*73a0*/  ISETP.NE.AND P0, PT, R5, R2, PT ;  /* 0x000000020500720c */ /* 0x000fda0003f05270 */
[----:B------:R-:W-:Y:S05]  /*73b0*/  @P0 BRA `(.L_x_15) ;  /* 0x0000000000300947 */ /* 0x000fea0003800000 */
[----:B------:R-:W-:Y:S01]  /*73c0*/  R2UR UR4, R0 ;  /* 0x00000000000472ca */ /* 0x000fe200000e0000 */
[----:B------:R-:W-:Y:S01]  /*73d0*/  VOTEU.ANY UR5, UPT, PT ;  /* 0x0000000000057886 */ /* 0x000fe200038e0100 */
[----:B------:R-:W0:Y:S01]  /*73e0*/  S2R R0, SR_LANEID ;  /* 0x0000000000007919 */ /* 0x000e220000000000 */
[----:B------:R-:W-:-:S10]  /*73f0*/  UFLO.U32 UR5, UR5 ;  /* 0x00000005000572bd */ /* 0x000fd400080e0000 */
[----:B------:R-:W-:-:S06]  /*7400*/  ULOP3.LUT UR4, URZ, UR4, URZ, 0x33, !UPT ;  /* 0x00000004ff047292 */ /* 0x000fcc000f8e33ff */
[----:B------:R-:W-:-:S04]  /*7410*/  IMAD.U32 R2, RZ, RZ, UR4 ;  /* 0x00000004ff027e24 */ /* 0x000fc8000f8e00ff */
[----:B------:R-:W1:Y:S02]  /*7420*/  REDUX UR7, R2 ;  /* 0x00000000020773c4 */ /* 0x000e640000000000 */
[----:B------:R2:W-:Y:S01]  /*7430*/  UTCATOMSWS.AND URZ, UR4 ;  /* 0x0000000400ff79e3 */ /* 0x0005e20008000000 */
[----:B0-----:R-:W-:Y:S01]  /*7440*/  ISETP.EQ.U32.AND P0, PT, R0, UR5, PT ;  /* 0x0000000500007c0c */ /* 0x001fe2000bf02070 */
[----:B-1----:R-:W-:-:S12]  /*7450*/  IMAD.U32 R0, RZ, RZ, UR7 ;  /* 0x00000007ff007e24 */ /* 0x002fd8000f8e00ff */
[----:B------:R2:W-:Y:S01]  /*7460*/  @P0 ATOMS.AND RZ, [UR6], R0 ;  /* 0x00000000ffff098c */ /* 0x0005e2000a800006 */
[----:B------:R-:W-:Y:S05]  /*7470*/  BRA `(.L_x_13) ;  /* 0x0000000000147947 */ /* 0x000fea0003800000 */
.L_x_15:
[----:B------:R-:W-:-:S07]  /*7480*/  MOV R2, 0x74a0 ;  /* 0x000074a000027802 */ /* 0x000fce0000000f00 */
[----:B------:R-:W-:Y:S05]  /*7490*/  CALL.REL.NOINC `($__internal_0_$__cuda_sm10x_tcgen05_guardrail_trap_col_being_dealloced_not_returned_by_alloc) ;  /* 0x00000000002c7944 */ /* 0x000fea0003c00000 */
[----:B------:R-:W-:Y:S05]  /*74a0*/  BRA `(.L_x_13) ;  /* 0x0000000000087947 */ /* 0x000fea0003800000 */
.L_x_14:
[----:B------:R-:W-:-:S07]  /*74b0*/  MOV R2, 0x74d0 ;  /* 0x000074d000027802 */ /* 0x000fce0000000f00 */
[----:B------:R-:W-:Y:S05]  /*74c0*/  CALL.REL.NOINC `($__internal_2_$__cuda_sm10x_tcgen05_guardrail_trap_unallocated_columns_being_dealloced) ;  /* 0x0000000000387944 */ /* 0x000fea0003c00000 */
.L_x_13:
[----:B------:R-:W-:Y:S01]  /*74d0*/  NOP ;  /* 0x0000000000007918 */ /* 0x000fe20000000000 */
[----:B--2---:R-:W-:Y:S05]  /*74e0*/  EXIT ;  /* 0x000000000000794d */ /* 0x004fea0003800000 */
.L_x_8:
[----:B------:R-:W0:Y:S02]  /*74f0*/  SYNCS.PHASECHK.TRANS64.TRYWAIT P2, [UR11], R136 ;  /* 0x00000088ff0075a7 */ /* 0x000e24000804110b */
[----:B0-----:R-:W-:Y:S05]  /*7500*/  @!P2 BRA `(.L_x_8) ;  /* 0xfffffffc00f8a947 */ /* 0x001fea000383ffff */
[----:B------:R-:W-:Y:S05]  /*7510*/  BRA `(.L_x_16) ;  /* 0xffffffd800947947 */ /* 0x000fea000383ffff */
.L_x_12:
[----:B------:R-:W1:Y:S02]  /*7520*/  SYNCS.PHASECHK.TRANS64.TRYWAIT P0, [UR11], R2 ;  /* 0x00000002ff0075a7 */ /* 0x000e64000800110b */
[----:B-1----:R-:W-:Y:S05]  /*7530*/  @!P0 BRA `(.L_x_12) ;  /* 0xfffffffc00f88947 */ /* 0x002fea000383ffff */
[----:B------:R-:W-:Y:S05]  /*7540*/  BRA `(.L_x_11) ;  /* 0xffffffec00b07947 */ /* 0x000fea000383ffff */
        .weak           $__internal_0_$__cuda_sm10x_tcgen05_guardrail_trap_col_being_dealloced_not_returned_by_alloc
        .type           $__internal_0_$__cuda_sm10x_tcgen05_guardrail_trap_col_being_dealloced_not_returned_by_alloc,@function
        .size           $__internal_0_$__cuda_sm10x_tcgen05_guardrail_trap_col_being_dealloced_not_returned_by_alloc,($__internal_1_$__cuda_sm10x_tcgen05_guardrail_trap_phase_invalid_during_alloc - $__internal_0_$__cuda_sm10x_tcgen05_guardrail_trap_col_being_dealloced_not_returned_by_alloc)
$__internal_0_$__cuda_sm10x_tcgen05_guardrail_trap_col_being_dealloced_not_returned_by_alloc:
[----:B------:R-:W-:Y:S05]  /*7550*/  BPT.TRAP 0x1 ;  /* 0x000000040000795c */ /* 0x000fea0000300000 */
[----:B------:R-:W-:-:S04]  /*7560*/  IMAD.MOV.U32 R3, RZ, RZ, 0x0 ;  /* 0x00000000ff037424 */ /* 0x000fc800078e00ff */
[----:B------:R-:W-:Y:S05]  /*7570*/  RET.REL.NODEC R2 `(matmul_kernel) ;  /* 0xffffff8802a07950 */ /* 0x000fea0003c3ffff */
        .weak           $__internal_1_$__cuda_sm10x_tcgen05_guardrail_trap_phase_invalid_during_alloc
        .type           $__internal_1_$__cuda_sm10x_tcgen05_guardrail_trap_phase_invalid_during_alloc,@function
        .size           $__internal_1_$__cuda_sm10x_tcgen05_guardrail_trap_phase_invalid_during_alloc,($__internal_2_$__cuda_sm10x_tcgen05_guardrail_trap_unallocated_columns_being_dealloced - $__internal_1_$__cuda_sm10x_tcgen05_guardrail_trap_phase_invalid_during_alloc)
$__internal_1_$__cuda_sm10x_tcgen05_guardrail_trap_phase_invalid_during_alloc:
[----:B------:R-:W-:Y:S05]  /*7580*/  BPT.TRAP 0x1 ;  /* 0x000000040000795c */ /* 0x000fea0000300000 */
[----:B------:R-:W-:-:S04]  /*7590*/  IMAD.MOV.U32 R3, RZ, RZ, 0x0 ;  /* 0x00000000ff037424 */ /* 0x000fc800078e00ff */
[----:B------:R-:W-:Y:S05]  /*75a0*/  RET.REL.NODEC R2 `(matmul_kernel) ;  /* 0xffffff8802947950 */ /* 0x000fea0003c3ffff */
        .weak           $__internal_2_$__cuda_sm10x_tcgen05_guardrail_trap_unallocated_columns_being_dealloced
        .type           $__internal_2_$__cuda_sm10x_tcgen05_guardrail_trap_unallocated_columns_being_dealloced,@function
        .size           $__internal_2_$__cuda_sm10x_tcgen05_guardrail_trap_unallocated_columns_being_dealloced,(.L_x_20 - $__internal_2_$__cuda_sm10x_tcgen05_guardrail_trap_unallocated_columns_being_dealloced)
$__internal_2_$__cuda_sm10x_tcgen05_guardrail_trap_unallocated_columns_being_dealloced:
[----:B------:R-:W-:Y:S05]  /*75b0*/  BPT.TRAP 0x1 ;  /* 0x000000040000795c */ /* 0x000fea0000300000 */
[----:B------:R-:W-:-:S04]  /*75c0*/  IMAD.MOV.U32 R3, RZ, RZ, 0x0 ;  /* 0x00000000ff037424 */ /* 0x000fc800078e00ff */
[----:B------:R-:W-:Y:S05]  /*75d0*/  RET.REL.NODEC R2 `(matmul_kernel) ;  /* 0xffffff8802887950 */ /* 0x000fea0003c3ffff */
.L_x_17:
[----:B------:R-:W-:-:S00]  /*75e0*/  BRA `(.L_x_17) ;  /* 0xfffffffc00fc7947 */ /* 0x000fc0000383ffff */
[----:B------:R-:W-:-:S00]  /*75f0*/  NOP ;  /* 0x0000000000007918 */ /* 0x000fc00000000000 */
        /* <DEDUP_REMOVED lines=8> */
.L_x_20:


//--------------------- .nv.shared.matmul_kernel  --------------------------
	.section	.nv.shared.matmul_kernel,"aw",@nobits
	.sectionflags	@""
	.align	16
	.zero		1024


//--------------------- .nv.shared.reserved.0     --------------------------
	.section	.nv.shared.reserved.0,"aw",@nobits
	.align	8
	.weak		__nv_reservedSMEM_offset_0_alias
	.size		__nv_reservedSMEM_offset_0_alias, 0, 64
	.other		__nv_reservedSMEM_offset_0_alias,@"STO_CUDA_RESERVED_SHARED STV_DEFAULT"
__nv_reservedSMEM_offset_0_alias:
	.zero		0
.nv.shared.reserved.0:
	.zero		64
	.weak		__nv_reservedSMEM_allocation_phase
	.type		__nv_reservedSMEM_allocation_phase,@object
	.size		__nv_reservedSMEM_allocation_phase,(.L_0 - __nv_reservedSMEM_allocation_phase)
__nv_reservedSMEM_allocation_phase:
	.zero		1
.L_0:
	.zero		7
	.weak		__nv_reservedSMEM_devtool_atexit_pc
	.type		__nv_reservedSMEM_devtool_atexit_pc,@object
	.size		__nv_reservedSMEM_devtool_atexit_pc,(__nv_reservedSMEM_allocation_mask - __nv_reservedSMEM_devtool_atexit_pc)
__nv_reservedSMEM_devtool_atexit_pc:
	.zero		8
	.weak		__nv_reservedSMEM_allocation_mask
	.type		__nv_reservedSMEM_allocation_mask,@object
	.size		__nv_reservedSMEM_allocation_mask,(.L_2 - __nv_reservedSMEM_allocation_mask)
__nv_reservedSMEM_allocation_mask:
	.zero		4
.L_2:


//--------------------- .nv.constant0.matmul_kernel --------------------------
	.section	.nv.constant0.matmul_kernel,"a",@progbits
	.sectionflags	@""
	.align	4
.nv.constant0.matmul_kernel:
	.zero		976


//--------------------- SYMBOLS --------------------------

	.type		.nv.reservedSmem.offset0,@object
	.size		.nv.reservedSmem.offset0,0x4
	.type		.nv.reservedSmem.cap,@object
	.size		.nv.reservedSmem.cap,0x4
